//
// Generated by NVIDIA NVVM Compiler
//
// Compiler Build ID: CL-36424714
// Cuda compilation tools, release 13.0, V13.0.88
// Based on NVVM 20.0.0
//

.version 9.0
.target sm_100
.address_size 64

	// .globl	_Z32computeGravitationalForcesKernelP10Particle_si
.func  (.param .b64 func_retval0) __internal_accurate_pow
(
	.param .b64 __internal_accurate_pow_param_0,
	.param .b64 __internal_accurate_pow_param_1
)
;

.visible .entry _Z32computeGravitationalForcesKernelP10Particle_si(
	.param .u64 .ptr .align 1 _Z32computeGravitationalForcesKernelP10Particle_si_param_0,
	.param .u32 _Z32computeGravitationalForcesKernelP10Particle_si_param_1
)
{
	.reg .pred 	%p<153>;
	.reg .b32 	%r<191>;
	.reg .b64 	%rd<19>;
	.reg .b64 	%fd<276>;

	ld.param.u64 	%rd10, [_Z32computeGravitationalForcesKernelP10Particle_si_param_0];
	ld.param.u32 	%r42, [_Z32computeGravitationalForcesKernelP10Particle_si_param_1];
	cvta.to.global.u64 	%rd1, %rd10;
	mov.u32 	%r43, %ctaid.x;
	mov.u32 	%r44, %ntid.x;
	mov.u32 	%r45, %tid.x;
	mad.lo.s32 	%r1, %r43, %r44, %r45;
	setp.ge.s32 	%p5, %r1, %r42;
	@%p5 bra 	$L__BB0_88;
	mul.wide.s32 	%rd11, %r1, 56;
	add.s64 	%rd12, %rd1, %rd11;
	add.s64 	%rd2, %rd12, 32;
	mov.b64 	%rd13, 0;
	st.global.u64 	[%rd12+32], %rd13;
	st.global.u64 	[%rd12+40], %rd13;
	st.global.u64 	[%rd12+48], %rd13;
	setp.lt.s32 	%p6, %r1, 1;
	mov.b32 	%r189, 0;
	mov.f64 	%fd265, 0d0000000000000000;
	mov.f64 	%fd266, %fd265;
	mov.f64 	%fd267, %fd265;
	@%p6 bra 	$L__BB0_28;
	mov.f64 	%fd125, 0d4000000000000000;
	{
	.reg .b32 %temp; 
	mov.b64 	{%temp, %r2}, %fd125;
	}
	and.b32  	%r3, %r2, 2146435072;
	setp.eq.s32 	%p7, %r3, 1062207488;
	setp.lt.s32 	%p8, %r2, 0;
	selp.b32 	%r4, 0, 2146435072, %p8;
	and.b32  	%r47, %r2, 2147483647;
	setp.ne.s32 	%p9, %r47, 1071644672;
	and.pred  	%p1, %p7, %p9;
	mov.f64 	%fd126, 0d3FF8000000000000;
	{
	.reg .b32 %temp; 
	mov.b64 	{%temp, %r5}, %fd126;
	}
	and.b32  	%r6, %r5, 2146435072;
	setp.eq.s32 	%p10, %r6, 1073741824;
	setp.lt.s32 	%p11, %r5, 0;
	selp.b32 	%r7, 0, 2146435072, %p11;
	and.b32  	%r48, %r5, 2147483647;
	setp.ne.s32 	%p12, %r48, 1071644672;
	and.pred  	%p2, %p10, %p12;
	min.s32 	%r49, %r1, %r42;
	max.s32 	%r189, %r49, 1;
	ld.global.f64 	%fd1, [%rd2+-32];
	ld.global.f64 	%fd2, [%rd2+-24];
	ld.global.f64 	%fd3, [%rd2+-16];
	ld.global.f64 	%fd127, [%rd2+-8];
	mul.f64 	%fd4, %fd127, 0d3DD258775E37FA03;
	neg.s32 	%r187, %r189;
	add.s64 	%rd17, %rd1, 16;
	mov.f64 	%fd265, 0d0000000000000000;
$L__BB0_3:
	ld.global.f64 	%fd128, [%rd17+-16];
	sub.f64 	%fd8, %fd1, %fd128;
	{
	.reg .b32 %temp; 
	mov.b64 	{%temp, %r11}, %fd8;
	}
	abs.f64 	%fd9, %fd8;
	{ // callseq 0, 0
	.param .b64 param0;
	st.param.f64 	[param0], %fd9;
	.param .b64 param1;
	st.param.f64 	[param1], 0d4000000000000000;
	.param .b64 retval0;
	call.uni (retval0), 
	__internal_accurate_pow, 
	(
	param0, 
	param1
	);
	ld.param.f64 	%fd129, [retval0];
	} // callseq 0
	setp.lt.s32 	%p16, %r11, 0;
	neg.f64 	%fd131, %fd129;
	selp.f64 	%fd132, %fd131, %fd129, %p7;
	selp.f64 	%fd133, %fd132, %fd129, %p16;
	setp.eq.f64 	%p17, %fd8, 0d0000000000000000;
	selp.b32 	%r50, %r11, 0, %p7;
	or.b32  	%r51, %r50, 2146435072;
	selp.b32 	%r52, %r51, %r50, %p8;
	mov.b32 	%r53, 0;
	mov.b64 	%fd134, {%r53, %r52};
	selp.f64 	%fd246, %fd134, %fd133, %p17;
	add.f64 	%fd135, %fd8, 0d4000000000000000;
	{
	.reg .b32 %temp; 
	mov.b64 	{%temp, %r54}, %fd135;
	}
	and.b32  	%r55, %r54, 2146435072;
	setp.ne.s32 	%p18, %r55, 2146435072;
	@%p18 bra 	$L__BB0_8;
	setp.num.f64 	%p19, %fd8, %fd8;
	@%p19 bra 	$L__BB0_6;
	mov.f64 	%fd136, 0d4000000000000000;
	add.rn.f64 	%fd246, %fd8, %fd136;
	bra.uni 	$L__BB0_8;
$L__BB0_6:
	setp.neu.f64 	%p20, %fd9, 0d7FF0000000000000;
	@%p20 bra 	$L__BB0_8;
	or.b32  	%r56, %r4, -2147483648;
	selp.b32 	%r57, %r56, %r4, %p1;
	selp.b32 	%r58, %r57, %r4, %p16;
	mov.b32 	%r59, 0;
	mov.b64 	%fd246, {%r59, %r58};
$L__BB0_8:
	setp.lt.s32 	%p22, %r2, 0;
	setp.eq.s32 	%p23, %r3, 1062207488;
	ld.global.f64 	%fd137, [%rd17+-8];
	sub.f64 	%fd14, %fd2, %fd137;
	{
	.reg .b32 %temp; 
	mov.b64 	{%temp, %r12}, %fd14;
	}
	abs.f64 	%fd15, %fd14;
	{ // callseq 1, 0
	.param .b64 param0;
	st.param.f64 	[param0], %fd15;
	.param .b64 param1;
	st.param.f64 	[param1], 0d4000000000000000;
	.param .b64 retval0;
	call.uni (retval0), 
	__internal_accurate_pow, 
	(
	param0, 
	param1
	);
	ld.param.f64 	%fd138, [retval0];
	} // callseq 1
	setp.lt.s32 	%p25, %r12, 0;
	neg.f64 	%fd140, %fd138;
	selp.f64 	%fd141, %fd140, %fd138, %p23;
	selp.f64 	%fd142, %fd141, %fd138, %p25;
	setp.eq.f64 	%p26, %fd14, 0d0000000000000000;
	selp.b32 	%r60, %r12, 0, %p23;
	or.b32  	%r61, %r60, 2146435072;
	selp.b32 	%r62, %r61, %r60, %p22;
	mov.b32 	%r63, 0;
	mov.b64 	%fd143, {%r63, %r62};
	selp.f64 	%fd247, %fd143, %fd142, %p26;
	add.f64 	%fd144, %fd14, 0d4000000000000000;
	{
	.reg .b32 %temp; 
	mov.b64 	{%temp, %r64}, %fd144;
	}
	and.b32  	%r65, %r64, 2146435072;
	setp.ne.s32 	%p27, %r65, 2146435072;
	@%p27 bra 	$L__BB0_13;
	setp.num.f64 	%p28, %fd14, %fd14;
	@%p28 bra 	$L__BB0_11;
	mov.f64 	%fd145, 0d4000000000000000;
	add.rn.f64 	%fd247, %fd14, %fd145;
	bra.uni 	$L__BB0_13;
$L__BB0_11:
	setp.neu.f64 	%p29, %fd15, 0d7FF0000000000000;
	@%p29 bra 	$L__BB0_13;
	or.b32  	%r66, %r4, -2147483648;
	selp.b32 	%r67, %r66, %r4, %p1;
	selp.b32 	%r68, %r67, %r4, %p25;
	mov.b32 	%r69, 0;
	mov.b64 	%fd247, {%r69, %r68};
$L__BB0_13:
	setp.lt.s32 	%p31, %r2, 0;
	setp.eq.s32 	%p32, %r3, 1062207488;
	setp.eq.f64 	%p34, %fd14, 0d3FF0000000000000;
	selp.f64 	%fd146, 0d3FF0000000000000, %fd247, %p34;
	setp.eq.f64 	%p35, %fd8, 0d3FF0000000000000;
	selp.f64 	%fd147, 0d3FF0000000000000, %fd246, %p35;
	add.f64 	%fd20, %fd147, %fd146;
	ld.global.f64 	%fd148, [%rd17];
	sub.f64 	%fd21, %fd3, %fd148;
	{
	.reg .b32 %temp; 
	mov.b64 	{%temp, %r13}, %fd21;
	}
	abs.f64 	%fd22, %fd21;
	{ // callseq 2, 0
	.param .b64 param0;
	st.param.f64 	[param0], %fd22;
	.param .b64 param1;
	st.param.f64 	[param1], 0d4000000000000000;
	.param .b64 retval0;
	call.uni (retval0), 
	__internal_accurate_pow, 
	(
	param0, 
	param1
	);
	ld.param.f64 	%fd149, [retval0];
	} // callseq 2
	setp.lt.s32 	%p36, %r13, 0;
	neg.f64 	%fd151, %fd149;
	selp.f64 	%fd152, %fd151, %fd149, %p32;
	selp.f64 	%fd153, %fd152, %fd149, %p36;
	setp.eq.f64 	%p37, %fd21, 0d0000000000000000;
	selp.b32 	%r70, %r13, 0, %p32;
	or.b32  	%r71, %r70, 2146435072;
	selp.b32 	%r72, %r71, %r70, %p31;
	mov.b32 	%r73, 0;
	mov.b64 	%fd154, {%r73, %r72};
	selp.f64 	%fd248, %fd154, %fd153, %p37;
	add.f64 	%fd155, %fd21, 0d4000000000000000;
	{
	.reg .b32 %temp; 
	mov.b64 	{%temp, %r74}, %fd155;
	}
	and.b32  	%r75, %r74, 2146435072;
	setp.ne.s32 	%p38, %r75, 2146435072;
	@%p38 bra 	$L__BB0_18;
	setp.num.f64 	%p39, %fd21, %fd21;
	@%p39 bra 	$L__BB0_16;
	mov.f64 	%fd156, 0d4000000000000000;
	add.rn.f64 	%fd248, %fd21, %fd156;
	bra.uni 	$L__BB0_18;
$L__BB0_16:
	setp.neu.f64 	%p40, %fd22, 0d7FF0000000000000;
	@%p40 bra 	$L__BB0_18;
	or.b32  	%r76, %r4, -2147483648;
	selp.b32 	%r77, %r76, %r4, %p1;
	selp.b32 	%r78, %r77, %r4, %p36;
	mov.b32 	%r79, 0;
	mov.b64 	%fd248, {%r79, %r78};
$L__BB0_18:
	setp.eq.f64 	%p42, %fd21, 0d3FF0000000000000;
	selp.f64 	%fd157, 0d3FF0000000000000, %fd248, %p42;
	add.f64 	%fd27, %fd20, %fd157;
	ld.global.f64 	%fd28, [%rd17+8];
	{
	.reg .b32 %temp; 
	mov.b64 	{%temp, %r14}, %fd27;
	}
	abs.f64 	%fd29, %fd27;
	setp.neu.f64 	%p43, %fd27, 0d0000000000000000;
	@%p43 bra 	$L__BB0_20;
	setp.lt.s32 	%p45, %r5, 0;
	setp.eq.s32 	%p46, %r6, 1073741824;
	selp.b32 	%r80, %r14, 0, %p46;
	or.b32  	%r81, %r80, 2146435072;
	selp.b32 	%r82, %r81, %r80, %p45;
	mov.b32 	%r83, 0;
	mov.b64 	%fd250, {%r83, %r82};
	bra.uni 	$L__BB0_21;
$L__BB0_20:
	setp.lt.s32 	%p44, %r14, 0;
	{ // callseq 3, 0
	.param .b64 param0;
	st.param.f64 	[param0], %fd29;
	.param .b64 param1;
	st.param.f64 	[param1], 0d3FF8000000000000;
	.param .b64 retval0;
	call.uni (retval0), 
	__internal_accurate_pow, 
	(
	param0, 
	param1
	);
	ld.param.f64 	%fd158, [retval0];
	} // callseq 3
	selp.f64 	%fd250, 0dFFF8000000000000, %fd158, %p44;
$L__BB0_21:
	add.f64 	%fd160, %fd27, 0d3FF8000000000000;
	{
	.reg .b32 %temp; 
	mov.b64 	{%temp, %r84}, %fd160;
	}
	and.b32  	%r85, %r84, 2146435072;
	setp.ne.s32 	%p47, %r85, 2146435072;
	@%p47 bra 	$L__BB0_26;
	setp.num.f64 	%p48, %fd27, %fd27;
	@%p48 bra 	$L__BB0_24;
	mov.f64 	%fd161, 0d3FF8000000000000;
	add.rn.f64 	%fd250, %fd27, %fd161;
	bra.uni 	$L__BB0_26;
$L__BB0_24:
	setp.neu.f64 	%p49, %fd29, 0d7FF0000000000000;
	@%p49 bra 	$L__BB0_26;
	setp.lt.s32 	%p50, %r14, 0;
	or.b32  	%r86, %r7, -2147483648;
	selp.b32 	%r87, %r86, %r7, %p2;
	selp.b32 	%r88, %r87, %r7, %p50;
	mov.b32 	%r89, 0;
	mov.b64 	%fd250, {%r89, %r88};
$L__BB0_26:
	setp.eq.f64 	%p51, %fd27, 0d3FF0000000000000;
	selp.f64 	%fd162, 0d3FF0000000000000, %fd250, %p51;
	mul.f64 	%fd163, %fd4, %fd28;
	div.rn.f64 	%fd164, %fd163, %fd162;
	fma.rn.f64 	%fd267, %fd164, %fd8, %fd267;
	fma.rn.f64 	%fd266, %fd164, %fd14, %fd266;
	fma.rn.f64 	%fd265, %fd164, %fd21, %fd265;
	add.s32 	%r187, %r187, 1;
	setp.ne.s32 	%p52, %r187, 0;
	add.s64 	%rd17, %rd17, 56;
	@%p52 bra 	$L__BB0_3;
	st.global.f64 	[%rd2], %fd267;
	st.global.f64 	[%rd2+8], %fd266;
	st.global.f64 	[%rd2+16], %fd265;
$L__BB0_28:
	setp.ge.s32 	%p53, %r189, %r42;
	@%p53 bra 	$L__BB0_61;
	setp.eq.s32 	%p54, %r1, %r189;
	@%p54 bra 	$L__BB0_60;
	ld.global.f64 	%fd165, [%rd2+-32];
	mul.wide.u32 	%rd14, %r189, 56;
	add.s64 	%rd6, %rd1, %rd14;
	ld.global.f64 	%fd166, [%rd6];
	sub.f64 	%fd42, %fd165, %fd166;
	{
	.reg .b32 %temp; 
	mov.b64 	{%temp, %r17}, %fd42;
	}
	mov.f64 	%fd167, 0d4000000000000000;
	{
	.reg .b32 %temp; 
	mov.b64 	{%temp, %r90}, %fd167;
	}
	and.b32  	%r19, %r90, 2146435072;
	setp.eq.s32 	%p55, %r19, 1062207488;
	abs.f64 	%fd43, %fd42;
	{ // callseq 4, 0
	.param .b64 param0;
	st.param.f64 	[param0], %fd43;
	.param .b64 param1;
	st.param.f64 	[param1], 0d4000000000000000;
	.param .b64 retval0;
	call.uni (retval0), 
	__internal_accurate_pow, 
	(
	param0, 
	param1
	);
	ld.param.f64 	%fd168, [retval0];
	} // callseq 4
	setp.lt.s32 	%p56, %r17, 0;
	neg.f64 	%fd170, %fd168;
	selp.f64 	%fd171, %fd170, %fd168, %p55;
	selp.f64 	%fd255, %fd171, %fd168, %p56;
	setp.neu.f64 	%p57, %fd42, 0d0000000000000000;
	@%p57 bra 	$L__BB0_32;
	setp.eq.s32 	%p58, %r19, 1062207488;
	selp.b32 	%r91, %r17, 0, %p58;
	setp.lt.s32 	%p59, %r90, 0;
	or.b32  	%r92, %r91, 2146435072;
	selp.b32 	%r93, %r92, %r91, %p59;
	mov.b32 	%r94, 0;
	mov.b64 	%fd255, {%r94, %r93};
$L__BB0_32:
	add.f64 	%fd172, %fd42, 0d4000000000000000;
	{
	.reg .b32 %temp; 
	mov.b64 	{%temp, %r95}, %fd172;
	}
	and.b32  	%r96, %r95, 2146435072;
	setp.ne.s32 	%p60, %r96, 2146435072;
	@%p60 bra 	$L__BB0_37;
	setp.nan.f64 	%p61, %fd42, %fd42;
	@%p61 bra 	$L__BB0_36;
	setp.neu.f64 	%p62, %fd43, 0d7FF0000000000000;
	@%p62 bra 	$L__BB0_37;
	setp.lt.s32 	%p63, %r17, 0;
	setp.eq.s32 	%p64, %r19, 1062207488;
	setp.lt.s32 	%p65, %r90, 0;
	selp.b32 	%r98, 0, 2146435072, %p65;
	and.b32  	%r99, %r90, 2147483647;
	setp.ne.s32 	%p66, %r99, 1071644672;
	or.b32  	%r100, %r98, -2147483648;
	selp.b32 	%r101, %r100, %r98, %p66;
	selp.b32 	%r102, %r101, %r98, %p64;
	selp.b32 	%r103, %r102, %r98, %p63;
	mov.b32 	%r104, 0;
	mov.b64 	%fd255, {%r104, %r103};
	bra.uni 	$L__BB0_37;
$L__BB0_36:
	mov.f64 	%fd173, 0d4000000000000000;
	add.rn.f64 	%fd255, %fd42, %fd173;
$L__BB0_37:
	setp.eq.s32 	%p67, %r19, 1062207488;
	ld.global.f64 	%fd174, [%rd2+-24];
	ld.global.f64 	%fd175, [%rd6+8];
	sub.f64 	%fd50, %fd174, %fd175;
	{
	.reg .b32 %temp; 
	mov.b64 	{%temp, %r20}, %fd50;
	}
	abs.f64 	%fd51, %fd50;
	{ // callseq 5, 0
	.param .b64 param0;
	st.param.f64 	[param0], %fd51;
	.param .b64 param1;
	st.param.f64 	[param1], 0d4000000000000000;
	.param .b64 retval0;
	call.uni (retval0), 
	__internal_accurate_pow, 
	(
	param0, 
	param1
	);
	ld.param.f64 	%fd176, [retval0];
	} // callseq 5
	setp.lt.s32 	%p68, %r20, 0;
	neg.f64 	%fd178, %fd176;
	selp.f64 	%fd179, %fd178, %fd176, %p67;
	selp.f64 	%fd257, %fd179, %fd176, %p68;
	setp.neu.f64 	%p69, %fd50, 0d0000000000000000;
	@%p69 bra 	$L__BB0_39;
	setp.eq.s32 	%p70, %r19, 1062207488;
	selp.b32 	%r106, %r20, 0, %p70;
	setp.lt.s32 	%p71, %r90, 0;
	or.b32  	%r107, %r106, 2146435072;
	selp.b32 	%r108, %r107, %r106, %p71;
	mov.b32 	%r109, 0;
	mov.b64 	%fd257, {%r109, %r108};
$L__BB0_39:
	add.f64 	%fd180, %fd50, 0d4000000000000000;
	{
	.reg .b32 %temp; 
	mov.b64 	{%temp, %r110}, %fd180;
	}
	and.b32  	%r111, %r110, 2146435072;
	setp.ne.s32 	%p72, %r111, 2146435072;
	@%p72 bra 	$L__BB0_44;
	setp.nan.f64 	%p73, %fd50, %fd50;
	@%p73 bra 	$L__BB0_43;
	setp.neu.f64 	%p74, %fd51, 0d7FF0000000000000;
	@%p74 bra 	$L__BB0_44;
	setp.lt.s32 	%p75, %r20, 0;
	setp.eq.s32 	%p76, %r19, 1062207488;
	setp.lt.s32 	%p77, %r90, 0;
	selp.b32 	%r113, 0, 2146435072, %p77;
	and.b32  	%r114, %r90, 2147483647;
	setp.ne.s32 	%p78, %r114, 1071644672;
	or.b32  	%r115, %r113, -2147483648;
	selp.b32 	%r116, %r115, %r113, %p78;
	selp.b32 	%r117, %r116, %r113, %p76;
	selp.b32 	%r118, %r117, %r113, %p75;
	mov.b32 	%r119, 0;
	mov.b64 	%fd257, {%r119, %r118};
	bra.uni 	$L__BB0_44;
$L__BB0_43:
	mov.f64 	%fd181, 0d4000000000000000;
	add.rn.f64 	%fd257, %fd50, %fd181;
$L__BB0_44:
	setp.eq.s32 	%p79, %r19, 1062207488;
	setp.eq.f64 	%p80, %fd50, 0d3FF0000000000000;
	selp.f64 	%fd182, 0d3FF0000000000000, %fd257, %p80;
	setp.eq.f64 	%p81, %fd42, 0d3FF0000000000000;
	selp.f64 	%fd183, 0d3FF0000000000000, %fd255, %p81;
	add.f64 	%fd58, %fd183, %fd182;
	ld.global.f64 	%fd184, [%rd2+-16];
	ld.global.f64 	%fd185, [%rd6+16];
	sub.f64 	%fd59, %fd184, %fd185;
	{
	.reg .b32 %temp; 
	mov.b64 	{%temp, %r21}, %fd59;
	}
	abs.f64 	%fd60, %fd59;
	{ // callseq 6, 0
	.param .b64 param0;
	st.param.f64 	[param0], %fd60;
	.param .b64 param1;
	st.param.f64 	[param1], 0d4000000000000000;
	.param .b64 retval0;
	call.uni (retval0), 
	__internal_accurate_pow, 
	(
	param0, 
	param1
	);
	ld.param.f64 	%fd186, [retval0];
	} // callseq 6
	setp.lt.s32 	%p82, %r21, 0;
	neg.f64 	%fd188, %fd186;
	selp.f64 	%fd189, %fd188, %fd186, %p79;
	selp.f64 	%fd259, %fd189, %fd186, %p82;
	setp.neu.f64 	%p83, %fd59, 0d0000000000000000;
	@%p83 bra 	$L__BB0_46;
	setp.eq.s32 	%p84, %r19, 1062207488;
	selp.b32 	%r121, %r21, 0, %p84;
	setp.lt.s32 	%p85, %r90, 0;
	or.b32  	%r122, %r121, 2146435072;
	selp.b32 	%r123, %r122, %r121, %p85;
	mov.b32 	%r124, 0;
	mov.b64 	%fd259, {%r124, %r123};
$L__BB0_46:
	add.f64 	%fd190, %fd59, 0d4000000000000000;
	{
	.reg .b32 %temp; 
	mov.b64 	{%temp, %r125}, %fd190;
	}
	and.b32  	%r126, %r125, 2146435072;
	setp.ne.s32 	%p86, %r126, 2146435072;
	@%p86 bra 	$L__BB0_51;
	setp.nan.f64 	%p87, %fd59, %fd59;
	@%p87 bra 	$L__BB0_50;
	setp.neu.f64 	%p88, %fd60, 0d7FF0000000000000;
	@%p88 bra 	$L__BB0_51;
	setp.lt.s32 	%p89, %r21, 0;
	setp.eq.s32 	%p90, %r19, 1062207488;
	setp.lt.s32 	%p91, %r90, 0;
	selp.b32 	%r128, 0, 2146435072, %p91;
	and.b32  	%r129, %r90, 2147483647;
	setp.ne.s32 	%p92, %r129, 1071644672;
	or.b32  	%r130, %r128, -2147483648;
	selp.b32 	%r131, %r130, %r128, %p92;
	selp.b32 	%r132, %r131, %r128, %p90;
	selp.b32 	%r133, %r132, %r128, %p89;
	mov.b32 	%r134, 0;
	mov.b64 	%fd259, {%r134, %r133};
	bra.uni 	$L__BB0_51;
$L__BB0_50:
	mov.f64 	%fd191, 0d4000000000000000;
	add.rn.f64 	%fd259, %fd59, %fd191;
$L__BB0_51:
	setp.eq.f64 	%p93, %fd59, 0d3FF0000000000000;
	selp.f64 	%fd192, 0d3FF0000000000000, %fd259, %p93;
	add.f64 	%fd67, %fd58, %fd192;
	ld.global.f64 	%fd193, [%rd2+-8];
	mul.f64 	%fd194, %fd193, 0d3DD258775E37FA03;
	ld.global.f64 	%fd195, [%rd6+24];
	mul.f64 	%fd68, %fd194, %fd195;
	{
	.reg .b32 %temp; 
	mov.b64 	{%temp, %r22}, %fd67;
	}
	mov.f64 	%fd196, 0d3FF8000000000000;
	{
	.reg .b32 %temp; 
	mov.b64 	{%temp, %r23}, %fd196;
	}
	and.b32  	%r24, %r23, 2146435072;
	abs.f64 	%fd69, %fd67;
	setp.eq.f64 	%p94, %fd67, 0d0000000000000000;
	@%p94 bra 	$L__BB0_53;
	setp.lt.s32 	%p95, %r22, 0;
	{ // callseq 7, 0
	.param .b64 param0;
	st.param.f64 	[param0], %fd69;
	.param .b64 param1;
	st.param.f64 	[param1], 0d3FF8000000000000;
	.param .b64 retval0;
	call.uni (retval0), 
	__internal_accurate_pow, 
	(
	param0, 
	param1
	);
	ld.param.f64 	%fd197, [retval0];
	} // callseq 7
	selp.f64 	%fd261, 0dFFF8000000000000, %fd197, %p95;
	bra.uni 	$L__BB0_54;
$L__BB0_53:
	setp.eq.s32 	%p96, %r24, 1073741824;
	selp.b32 	%r135, %r22, 0, %p96;
	setp.lt.s32 	%p97, %r23, 0;
	or.b32  	%r136, %r135, 2146435072;
	selp.b32 	%r137, %r136, %r135, %p97;
	mov.b32 	%r138, 0;
	mov.b64 	%fd261, {%r138, %r137};
$L__BB0_54:
	add.f64 	%fd199, %fd67, 0d3FF8000000000000;
	{
	.reg .b32 %temp; 
	mov.b64 	{%temp, %r139}, %fd199;
	}
	and.b32  	%r140, %r139, 2146435072;
	setp.ne.s32 	%p98, %r140, 2146435072;
	@%p98 bra 	$L__BB0_59;
	setp.nan.f64 	%p99, %fd67, %fd67;
	@%p99 bra 	$L__BB0_58;
	setp.neu.f64 	%p100, %fd69, 0d7FF0000000000000;
	@%p100 bra 	$L__BB0_59;
	setp.lt.s32 	%p101, %r22, 0;
	setp.eq.s32 	%p102, %r24, 1073741824;
	setp.lt.s32 	%p103, %r23, 0;
	selp.b32 	%r142, 0, 2146435072, %p103;
	and.b32  	%r143, %r23, 2147483647;
	setp.ne.s32 	%p104, %r143, 1071644672;
	or.b32  	%r144, %r142, -2147483648;
	selp.b32 	%r145, %r144, %r142, %p104;
	selp.b32 	%r146, %r145, %r142, %p102;
	selp.b32 	%r147, %r146, %r142, %p101;
	mov.b32 	%r148, 0;
	mov.b64 	%fd261, {%r148, %r147};
	bra.uni 	$L__BB0_59;
$L__BB0_58:
	mov.f64 	%fd200, 0d3FF8000000000000;
	add.rn.f64 	%fd261, %fd67, %fd200;
$L__BB0_59:
	setp.eq.f64 	%p105, %fd67, 0d3FF0000000000000;
	selp.f64 	%fd201, 0d3FF0000000000000, %fd261, %p105;
	div.rn.f64 	%fd202, %fd68, %fd201;
	fma.rn.f64 	%fd267, %fd202, %fd42, %fd267;
	st.global.f64 	[%rd2], %fd267;
	fma.rn.f64 	%fd266, %fd202, %fd50, %fd266;
	st.global.f64 	[%rd2+8], %fd266;
	fma.rn.f64 	%fd265, %fd202, %fd59, %fd265;
	st.global.f64 	[%rd2+16], %fd265;
$L__BB0_60:
	add.s32 	%r189, %r189, 1;
$L__BB0_61:
	setp.ge.s32 	%p106, %r189, %r42;
	@%p106 bra 	$L__BB0_88;
	mov.f64 	%fd203, 0d4000000000000000;
	{
	.reg .b32 %temp; 
	mov.b64 	{%temp, %r27}, %fd203;
	}
	and.b32  	%r28, %r27, 2146435072;
	setp.eq.s32 	%p107, %r28, 1062207488;
	setp.lt.s32 	%p108, %r27, 0;
	selp.b32 	%r29, 0, 2146435072, %p108;
	and.b32  	%r149, %r27, 2147483647;
	setp.ne.s32 	%p109, %r149, 1071644672;
	and.pred  	%p3, %p107, %p109;
	or.b32  	%r30, %r29, -2147483648;
	mov.f64 	%fd204, 0d3FF8000000000000;
	{
	.reg .b32 %temp; 
	mov.b64 	{%temp, %r31}, %fd204;
	}
	and.b32  	%r32, %r31, 2146435072;
	setp.eq.s32 	%p110, %r32, 1073741824;
	setp.lt.s32 	%p111, %r31, 0;
	selp.b32 	%r33, 0, 2146435072, %p111;
	and.b32  	%r150, %r31, 2147483647;
	setp.ne.s32 	%p112, %r150, 1071644672;
	and.pred  	%p4, %p110, %p112;
	or.b32  	%r34, %r33, -2147483648;
	ld.global.f64 	%fd85, [%rd2+-32];
	ld.global.f64 	%fd86, [%rd2+-24];
	ld.global.f64 	%fd87, [%rd2+-16];
	ld.global.f64 	%fd205, [%rd2+-8];
	mul.f64 	%fd88, %fd205, 0d3DD258775E37FA03;
	sub.s32 	%r190, %r189, %r42;
	mul.wide.u32 	%rd15, %r189, 56;
	add.s64 	%rd16, %rd15, %rd1;
	add.s64 	%rd18, %rd16, 16;
	selp.b32 	%r184, %r34, %r33, %p4;
$L__BB0_63:
	ld.global.f64 	%fd206, [%rd18+-16];
	sub.f64 	%fd92, %fd85, %fd206;
	{
	.reg .b32 %temp; 
	mov.b64 	{%temp, %r37}, %fd92;
	}
	abs.f64 	%fd93, %fd92;
	{ // callseq 8, 0
	.param .b64 param0;
	st.param.f64 	[param0], %fd93;
	.param .b64 param1;
	st.param.f64 	[param1], 0d4000000000000000;
	.param .b64 retval0;
	call.uni (retval0), 
	__internal_accurate_pow, 
	(
	param0, 
	param1
	);
	ld.param.f64 	%fd207, [retval0];
	} // callseq 8
	setp.lt.s32 	%p116, %r37, 0;
	neg.f64 	%fd209, %fd207;
	selp.f64 	%fd210, %fd209, %fd207, %p107;
	selp.f64 	%fd211, %fd210, %fd207, %p116;
	setp.eq.f64 	%p117, %fd92, 0d0000000000000000;
	selp.b32 	%r151, %r37, 0, %p107;
	or.b32  	%r152, %r151, 2146435072;
	selp.b32 	%r153, %r152, %r151, %p108;
	mov.b32 	%r154, 0;
	mov.b64 	%fd212, {%r154, %r153};
	selp.f64 	%fd271, %fd212, %fd211, %p117;
	add.f64 	%fd213, %fd92, 0d4000000000000000;
	{
	.reg .b32 %temp; 
	mov.b64 	{%temp, %r155}, %fd213;
	}
	and.b32  	%r156, %r155, 2146435072;
	setp.ne.s32 	%p118, %r156, 2146435072;
	@%p118 bra 	$L__BB0_68;
	setp.nan.f64 	%p119, %fd92, %fd92;
	@%p119 bra 	$L__BB0_67;
	setp.neu.f64 	%p120, %fd93, 0d7FF0000000000000;
	@%p120 bra 	$L__BB0_68;
	setp.lt.s32 	%p121, %r37, 0;
	selp.b32 	%r157, %r30, %r29, %p3;
	selp.b32 	%r158, %r157, %r29, %p121;
	mov.b32 	%r159, 0;
	mov.b64 	%fd271, {%r159, %r158};
	bra.uni 	$L__BB0_68;
$L__BB0_67:
	mov.f64 	%fd214, 0d4000000000000000;
	add.rn.f64 	%fd271, %fd92, %fd214;
$L__BB0_68:
	ld.global.f64 	%fd215, [%rd18+-8];
	sub.f64 	%fd98, %fd86, %fd215;
	{
	.reg .b32 %temp; 
	mov.b64 	{%temp, %r38}, %fd98;
	}
	abs.f64 	%fd99, %fd98;
	{ // callseq 9, 0
	.param .b64 param0;
	st.param.f64 	[param0], %fd99;
	.param .b64 param1;
	st.param.f64 	[param1], 0d4000000000000000;
	.param .b64 retval0;
	call.uni (retval0), 
	__internal_accurate_pow, 
	(
	param0, 
	param1
	);
	ld.param.f64 	%fd216, [retval0];
	} // callseq 9
	setp.lt.s32 	%p125, %r38, 0;
	neg.f64 	%fd218, %fd216;
	selp.f64 	%fd219, %fd218, %fd216, %p107;
	selp.f64 	%fd220, %fd219, %fd216, %p125;
	setp.eq.f64 	%p126, %fd98, 0d0000000000000000;
	selp.b32 	%r160, %r38, 0, %p107;
	or.b32  	%r161, %r160, 2146435072;
	selp.b32 	%r162, %r161, %r160, %p108;
	mov.b32 	%r163, 0;
	mov.b64 	%fd221, {%r163, %r162};
	selp.f64 	%fd272, %fd221, %fd220, %p126;
	add.f64 	%fd222, %fd98, 0d4000000000000000;
	{
	.reg .b32 %temp; 
	mov.b64 	{%temp, %r164}, %fd222;
	}
	and.b32  	%r165, %r164, 2146435072;
	setp.ne.s32 	%p127, %r165, 2146435072;
	@%p127 bra 	$L__BB0_73;
	setp.nan.f64 	%p128, %fd98, %fd98;
	@%p128 bra 	$L__BB0_72;
	setp.neu.f64 	%p129, %fd99, 0d7FF0000000000000;
	@%p129 bra 	$L__BB0_73;
	selp.b32 	%r166, %r30, %r29, %p3;
	selp.b32 	%r167, %r166, %r29, %p125;
	mov.b32 	%r168, 0;
	mov.b64 	%fd272, {%r168, %r167};
	bra.uni 	$L__BB0_73;
$L__BB0_72:
	mov.f64 	%fd223, 0d4000000000000000;
	add.rn.f64 	%fd272, %fd98, %fd223;
$L__BB0_73:
	setp.eq.f64 	%p134, %fd98, 0d3FF0000000000000;
	selp.f64 	%fd224, 0d3FF0000000000000, %fd272, %p134;
	setp.eq.f64 	%p135, %fd92, 0d3FF0000000000000;
	selp.f64 	%fd225, 0d3FF0000000000000, %fd271, %p135;
	add.f64 	%fd104, %fd225, %fd224;
	ld.global.f64 	%fd226, [%rd18];
	sub.f64 	%fd105, %fd87, %fd226;
	{
	.reg .b32 %temp; 
	mov.b64 	{%temp, %r39}, %fd105;
	}
	abs.f64 	%fd106, %fd105;
	{ // callseq 10, 0
	.param .b64 param0;
	st.param.f64 	[param0], %fd106;
	.param .b64 param1;
	st.param.f64 	[param1], 0d4000000000000000;
	.param .b64 retval0;
	call.uni (retval0), 
	__internal_accurate_pow, 
	(
	param0, 
	param1
	);
	ld.param.f64 	%fd227, [retval0];
	} // callseq 10
	setp.lt.s32 	%p136, %r39, 0;
	neg.f64 	%fd229, %fd227;
	selp.f64 	%fd230, %fd229, %fd227, %p107;
	selp.f64 	%fd231, %fd230, %fd227, %p136;
	setp.eq.f64 	%p137, %fd105, 0d0000000000000000;
	selp.b32 	%r169, %r39, 0, %p107;
	or.b32  	%r170, %r169, 2146435072;
	selp.b32 	%r171, %r170, %r169, %p108;
	mov.b32 	%r172, 0;
	mov.b64 	%fd232, {%r172, %r171};
	selp.f64 	%fd273, %fd232, %fd231, %p137;
	add.f64 	%fd233, %fd105, 0d4000000000000000;
	{
	.reg .b32 %temp; 
	mov.b64 	{%temp, %r173}, %fd233;
	}
	and.b32  	%r174, %r173, 2146435072;
	setp.ne.s32 	%p138, %r174, 2146435072;
	@%p138 bra 	$L__BB0_78;
	setp.nan.f64 	%p139, %fd105, %fd105;
	@%p139 bra 	$L__BB0_77;
	setp.neu.f64 	%p140, %fd106, 0d7FF0000000000000;
	@%p140 bra 	$L__BB0_78;
	selp.b32 	%r175, %r30, %r29, %p3;
	selp.b32 	%r176, %r175, %r29, %p136;
	mov.b32 	%r177, 0;
	mov.b64 	%fd273, {%r177, %r176};
	bra.uni 	$L__BB0_78;
$L__BB0_77:
	mov.f64 	%fd234, 0d4000000000000000;
	add.rn.f64 	%fd273, %fd105, %fd234;
$L__BB0_78:
	setp.eq.f64 	%p142, %fd105, 0d3FF0000000000000;
	selp.f64 	%fd235, 0d3FF0000000000000, %fd273, %p142;
	add.f64 	%fd111, %fd104, %fd235;
	ld.global.f64 	%fd112, [%rd18+8];
	{
	.reg .b32 %temp; 
	mov.b64 	{%temp, %r40}, %fd111;
	}
	abs.f64 	%fd113, %fd111;
	setp.eq.f64 	%p143, %fd111, 0d0000000000000000;
	@%p143 bra 	$L__BB0_80;
	setp.lt.s32 	%p144, %r40, 0;
	{ // callseq 11, 0
	.param .b64 param0;
	st.param.f64 	[param0], %fd113;
	.param .b64 param1;
	st.param.f64 	[param1], 0d3FF8000000000000;
	.param .b64 retval0;
	call.uni (retval0), 
	__internal_accurate_pow, 
	(
	param0, 
	param1
	);
	ld.param.f64 	%fd236, [retval0];
	} // callseq 11
	selp.f64 	%fd275, 0dFFF8000000000000, %fd236, %p144;
	bra.uni 	$L__BB0_81;
$L__BB0_80:
	setp.lt.s32 	%p145, %r31, 0;
	setp.eq.s32 	%p146, %r32, 1073741824;
	selp.b32 	%r178, %r40, 0, %p146;
	or.b32  	%r179, %r178, 2146435072;
	selp.b32 	%r180, %r179, %r178, %p145;
	mov.b32 	%r181, 0;
	mov.b64 	%fd275, {%r181, %r180};
$L__BB0_81:
	add.f64 	%fd238, %fd111, 0d3FF8000000000000;
	{
	.reg .b32 %temp; 
	mov.b64 	{%temp, %r182}, %fd238;
	}
	and.b32  	%r183, %r182, 2146435072;
	setp.ne.s32 	%p147, %r183, 2146435072;
	@%p147 bra 	$L__BB0_86;
	setp.nan.f64 	%p148, %fd111, %fd111;
	@%p148 bra 	$L__BB0_85;
	setp.neu.f64 	%p149, %fd113, 0d7FF0000000000000;
	@%p149 bra 	$L__BB0_86;
	setp.lt.s32 	%p150, %r40, 0;
	selp.b32 	%r185, %r184, %r33, %p150;
	mov.b32 	%r186, 0;
	mov.b64 	%fd275, {%r186, %r185};
	bra.uni 	$L__BB0_86;
$L__BB0_85:
	mov.f64 	%fd239, 0d3FF8000000000000;
	add.rn.f64 	%fd275, %fd111, %fd239;
$L__BB0_86:
	setp.eq.f64 	%p151, %fd111, 0d3FF0000000000000;
	selp.f64 	%fd240, 0d3FF0000000000000, %fd275, %p151;
	mul.f64 	%fd241, %fd88, %fd112;
	div.rn.f64 	%fd242, %fd241, %fd240;
	fma.rn.f64 	%fd267, %fd242, %fd92, %fd267;
	fma.rn.f64 	%fd266, %fd242, %fd98, %fd266;
	fma.rn.f64 	%fd265, %fd242, %fd105, %fd265;
	add.s32 	%r190, %r190, 1;
	setp.ne.s32 	%p152, %r190, 0;
	add.s64 	%rd18, %rd18, 56;
	@%p152 bra 	$L__BB0_63;
	st.global.f64 	[%rd2], %fd267;
	st.global.f64 	[%rd2+8], %fd266;
	st.global.f64 	[%rd2+16], %fd265;
$L__BB0_88:
	ret;

}
.func  (.param .b64 func_retval0) __internal_accurate_pow(
	.param .b64 __internal_accurate_pow_param_0,
	.param .b64 __internal_accurate_pow_param_1
)
{
	.reg .pred 	%p<8>;
	.reg .b32 	%r<49>;
	.reg .b32 	%f<3>;
	.reg .b64 	%fd<109>;

	ld.param.f64 	%fd10, [__internal_accurate_pow_param_0];
	ld.param.f64 	%fd11, [__internal_accurate_pow_param_1];
	{
	.reg .b32 %temp; 
	mov.b64 	{%temp, %r46}, %fd10;
	}
	{
	.reg .b32 %temp; 
	mov.b64 	{%r45, %temp}, %fd10;
	}
	shr.u32 	%r47, %r46, 20;
	setp.gt.u32 	%p1, %r46, 1048575;
	@%p1 bra 	$L__BB1_2;
	mul.f64 	%fd12, %fd10, 0d4350000000000000;
	{
	.reg .b32 %temp; 
	mov.b64 	{%temp, %r46}, %fd12;
	}
	{
	.reg .b32 %temp; 
	mov.b64 	{%r45, %temp}, %fd12;
	}
	shr.u32 	%r16, %r46, 20;
	add.s32 	%r47, %r16, -54;
$L__BB1_2:
	add.s32 	%r48, %r47, -1023;
	and.b32  	%r17, %r46, -2146435073;
	or.b32  	%r18, %r17, 1072693248;
	mov.b64 	%fd107, {%r45, %r18};
	setp.lt.u32 	%p2, %r18, 1073127583;
	@%p2 bra 	$L__BB1_4;
	{
	.reg .b32 %temp; 
	mov.b64 	{%r19, %temp}, %fd107;
	}
	{
	.reg .b32 %temp; 
	mov.b64 	{%temp, %r20}, %fd107;
	}
	add.s32 	%r21, %r20, -1048576;
	mov.b64 	%fd107, {%r19, %r21};
	add.s32 	%r48, %r47, -1022;
$L__BB1_4:
	add.f64 	%fd13, %fd107, 0dBFF0000000000000;
	add.f64 	%fd14, %fd107, 0d3FF0000000000000;
	rcp.approx.ftz.f64 	%fd15, %fd14;
	neg.f64 	%fd16, %fd14;
	fma.rn.f64 	%fd17, %fd16, %fd15, 0d3FF0000000000000;
	fma.rn.f64 	%fd18, %fd17, %fd17, %fd17;
	fma.rn.f64 	%fd19, %fd18, %fd15, %fd15;
	mul.f64 	%fd20, %fd13, %fd19;
	fma.rn.f64 	%fd21, %fd13, %fd19, %fd20;
	mul.f64 	%fd22, %fd21, %fd21;
	fma.rn.f64 	%fd23, %fd22, 0d3EB0F5FF7D2CAFE2, 0d3ED0F5D241AD3B5A;
	fma.rn.f64 	%fd24, %fd23, %fd22, 0d3EF3B20A75488A3F;
	fma.rn.f64 	%fd25, %fd24, %fd22, 0d3F1745CDE4FAECD5;
	fma.rn.f64 	%fd26, %fd25, %fd22, 0d3F3C71C7258A578B;
	fma.rn.f64 	%fd27, %fd26, %fd22, 0d3F6249249242B910;
	fma.rn.f64 	%fd28, %fd27, %fd22, 0d3F89999999999DFB;
	sub.f64 	%fd29, %fd13, %fd21;
	add.f64 	%fd30, %fd29, %fd29;
	neg.f64 	%fd31, %fd21;
	fma.rn.f64 	%fd32, %fd31, %fd13, %fd30;
	mul.f64 	%fd33, %fd19, %fd32;
	fma.rn.f64 	%fd34, %fd22, %fd28, 0d3FB5555555555555;
	mov.f64 	%fd35, 0d3FB5555555555555;
	sub.f64 	%fd36, %fd35, %fd34;
	fma.rn.f64 	%fd37, %fd22, %fd28, %fd36;
	add.f64 	%fd38, %fd37, 0dBC46A4CB00B9E7B0;
	add.f64 	%fd39, %fd34, %fd38;
	sub.f64 	%fd40, %fd34, %fd39;
	add.f64 	%fd41, %fd38, %fd40;
	mul.rn.f64 	%fd42, %fd21, %fd21;
	neg.f64 	%fd43, %fd42;
	fma.rn.f64 	%fd44, %fd21, %fd21, %fd43;
	{
	.reg .b32 %temp; 
	mov.b64 	{%r22, %temp}, %fd33;
	}
	{
	.reg .b32 %temp; 
	mov.b64 	{%temp, %r23}, %fd33;
	}
	add.s32 	%r24, %r23, 1048576;
	mov.b64 	%fd45, {%r22, %r24};
	fma.rn.f64 	%fd46, %fd21, %fd45, %fd44;
	mul.rn.f64 	%fd47, %fd42, %fd21;
	neg.f64 	%fd48, %fd47;
	fma.rn.f64 	%fd49, %fd42, %fd21, %fd48;
	fma.rn.f64 	%fd50, %fd42, %fd33, %fd49;
	fma.rn.f64 	%fd51, %fd46, %fd21, %fd50;
	mul.rn.f64 	%fd52, %fd39, %fd47;
	neg.f64 	%fd53, %fd52;
	fma.rn.f64 	%fd54, %fd39, %fd47, %fd53;
	fma.rn.f64 	%fd55, %fd39, %fd51, %fd54;
	fma.rn.f64 	%fd56, %fd41, %fd47, %fd55;
	add.f64 	%fd57, %fd52, %fd56;
	sub.f64 	%fd58, %fd52, %fd57;
	add.f64 	%fd59, %fd56, %fd58;
	add.f64 	%fd60, %fd21, %fd57;
	sub.f64 	%fd61, %fd21, %fd60;
	add.f64 	%fd62, %fd57, %fd61;
	add.f64 	%fd63, %fd59, %fd62;
	add.f64 	%fd64, %fd33, %fd63;
	add.f64 	%fd65, %fd60, %fd64;
	sub.f64 	%fd66, %fd60, %fd65;
	add.f64 	%fd67, %fd64, %fd66;
	xor.b32  	%r25, %r48, -2147483648;
	mov.b32 	%r26, 1127219200;
	mov.b64 	%fd68, {%r25, %r26};
	mov.b32 	%r27, -2147483648;
	mov.b64 	%fd69, {%r27, %r26};
	sub.f64 	%fd70, %fd68, %fd69;
	fma.rn.f64 	%fd71, %fd70, 0d3FE62E42FEFA39EF, %fd65;
	fma.rn.f64 	%fd72, %fd70, 0dBFE62E42FEFA39EF, %fd71;
	sub.f64 	%fd73, %fd72, %fd65;
	sub.f64 	%fd74, %fd67, %fd73;
	fma.rn.f64 	%fd75, %fd70, 0d3C7ABC9E3B39803F, %fd74;
	add.f64 	%fd76, %fd71, %fd75;
	sub.f64 	%fd77, %fd71, %fd76;
	add.f64 	%fd78, %fd75, %fd77;
	{
	.reg .b32 %temp; 
	mov.b64 	{%temp, %r28}, %fd11;
	}
	{
	.reg .b32 %temp; 
	mov.b64 	{%r29, %temp}, %fd11;
	}
	shl.b32 	%r30, %r28, 1;
	setp.gt.u32 	%p3, %r30, -33554433;
	and.b32  	%r31, %r28, -15728641;
	selp.b32 	%r32, %r31, %r28, %p3;
	mov.b64 	%fd79, {%r29, %r32};
	mul.rn.f64 	%fd80, %fd76, %fd79;
	neg.f64 	%fd81, %fd80;
	fma.rn.f64 	%fd82, %fd76, %fd79, %fd81;
	fma.rn.f64 	%fd83, %fd78, %fd79, %fd82;
	add.f64 	%fd4, %fd80, %fd83;
	sub.f64 	%fd84, %fd80, %fd4;
	add.f64 	%fd5, %fd83, %fd84;
	fma.rn.f64 	%fd85, %fd4, 0d3FF71547652B82FE, 0d4338000000000000;
	{
	.reg .b32 %temp; 
	mov.b64 	{%r13, %temp}, %fd85;
	}
	mov.f64 	%fd86, 0dC338000000000000;
	add.rn.f64 	%fd87, %fd85, %fd86;
	fma.rn.f64 	%fd88, %fd87, 0dBFE62E42FEFA39EF, %fd4;
	fma.rn.f64 	%fd89, %fd87, 0dBC7ABC9E3B39803F, %fd88;
	fma.rn.f64 	%fd90, %fd89, 0d3E5ADE1569CE2BDF, 0d3E928AF3FCA213EA;
	fma.rn.f64 	%fd91, %fd90, %fd89, 0d3EC71DEE62401315;
	fma.rn.f64 	%fd92, %fd91, %fd89, 0d3EFA01997C89EB71;
	fma.rn.f64 	%fd93, %fd92, %fd89, 0d3F2A01A014761F65;
	fma.rn.f64 	%fd94, %fd93, %fd89, 0d3F56C16C1852B7AF;
	fma.rn.f64 	%fd95, %fd94, %fd89, 0d3F81111111122322;
	fma.rn.f64 	%fd96, %fd95, %fd89, 0d3FA55555555502A1;
	fma.rn.f64 	%fd97, %fd96, %fd89, 0d3FC5555555555511;
	fma.rn.f64 	%fd98, %fd97, %fd89, 0d3FE000000000000B;
	fma.rn.f64 	%fd99, %fd98, %fd89, 0d3FF0000000000000;
	fma.rn.f64 	%fd100, %fd99, %fd89, 0d3FF0000000000000;
	{
	.reg .b32 %temp; 
	mov.b64 	{%r14, %temp}, %fd100;
	}
	{
	.reg .b32 %temp; 
	mov.b64 	{%temp, %r15}, %fd100;
	}
	shl.b32 	%r33, %r13, 20;
	add.s32 	%r34, %r33, %r15;
	mov.b64 	%fd108, {%r14, %r34};
	{
	.reg .b32 %temp; 
	mov.b64 	{%temp, %r35}, %fd4;
	}
	mov.b32 	%f2, %r35;
	abs.f32 	%f1, %f2;
	setp.lt.f32 	%p4, %f1, 0f4086232B;
	@%p4 bra 	$L__BB1_7;
	setp.lt.f64 	%p5, %fd4, 0d0000000000000000;
	add.f64 	%fd101, %fd4, 0d7FF0000000000000;
	selp.f64 	%fd108, 0d0000000000000000, %fd101, %p5;
	setp.geu.f32 	%p6, %f1, 0f40874800;
	@%p6 bra 	$L__BB1_7;
	shr.u32 	%r36, %r13, 31;
	add.s32 	%r37, %r13, %r36;
	shr.s32 	%r38, %r37, 1;
	shl.b32 	%r39, %r38, 20;
	add.s32 	%r40, %r15, %r39;
	mov.b64 	%fd102, {%r14, %r40};
	sub.s32 	%r41, %r13, %r38;
	shl.b32 	%r42, %r41, 20;
	add.s32 	%r43, %r42, 1072693248;
	mov.b32 	%r44, 0;
	mov.b64 	%fd103, {%r44, %r43};
	mul.f64 	%fd108, %fd103, %fd102;
$L__BB1_7:
	abs.f64 	%fd104, %fd108;
	setp.eq.f64 	%p7, %fd104, 0d7FF0000000000000;
	fma.rn.f64 	%fd105, %fd108, %fd5, %fd108;
	selp.f64 	%fd106, %fd108, %fd105, %p7;
	st.param.f64 	[func_retval0], %fd106;
	ret;

}


// ===== COMPILED SASS (sm_100) =====

	.target	sm_100

	.elftype	@"ET_EXEC"


//--------------------- .note.nv.tkinfo           --------------------------
	.section	.note.nv.tkinfo,"",@"SHT_NOTE"
	.sectionflags	@"SHF_NOTE_NV_TKINFO"
	.tkinfo
        /*0018*/ 	.word	0x00000002
        /*0030*/ 	.string	""
        /*0030*/ 	.string	"ptxas"
        /*0030*/ 	.string	"Cuda compilation tools, release 13.0, V13.0.88"
        /*0030*/ 	.string	"Build cuda_13.0.r13.0/compiler.36424714_0"
        /*0030*/ 	.string	"-arch sm_100 -m 64 "



//--------------------- .note.nv.cuinfo           --------------------------
	.section	.note.nv.cuinfo,"",@"SHT_NOTE"
	.sectionflags	@"SHF_NOTE_NV_CUINFO"
        /*0018*/ 	.short	0x0002
        /*001a*/ 	.short	0x0064
        /*001c*/ 	.short	0x0082
	.zero		2


//--------------------- .nv.info                  --------------------------
	.section	.nv.info,"",@"SHT_CUDA_INFO"
	.align	4


	//----- nvinfo : EIATTR_REGCOUNT
	.align		4
        /*0000*/ 	.byte	0x04, 0x2f
        /*0002*/ 	.short	(.L_1 - .L_0)
	.align		4
.L_0:
        /*0004*/ 	.word	index@(_Z32computeGravitationalForcesKernelP10Particle_si)
        /*0008*/ 	.word	0x00000036


	//----- nvinfo : EIATTR_FRAME_SIZE
	.align		4
.L_1:
        /*000c*/ 	.byte	0x04, 0x11
        /*000e*/ 	.short	(.L_3 - .L_2)
	.align		4
.L_2:
        /*0010*/ 	.word	index@($_Z32computeGravitationalForcesKernelP10Particle_si$__internal_accurate_pow)
        /*0014*/ 	.word	0x00000000


	//----- nvinfo : EIATTR_FRAME_SIZE
	.align		4
.L_3:
        /*0018*/ 	.byte	0x04, 0x11
        /*001a*/ 	.short	(.L_5 - .L_4)
	.align		4
.L_4:
        /*001c*/ 	.word	index@($__internal_0_$__cuda_sm20_div_rn_f64_full)
        /*0020*/ 	.word	0x00000000


	//----- nvinfo : EIATTR_FRAME_SIZE
	.align		4
.L_5:
        /*0024*/ 	.byte	0x04, 0x11
        /*0026*/ 	.short	(.L_7 - .L_6)
	.align		4
.L_6:
        /*0028*/ 	.word	index@(_Z32computeGravitationalForcesKernelP10Particle_si)
        /*002c*/ 	.word	0x00000000


	//----- nvinfo : EIATTR_MIN_STACK_SIZE
	.align		4
.L_7:
        /*0030*/ 	.byte	0x04, 0x12
        /*0032*/ 	.short	(.L_9 - .L_8)
	.align		4
.L_8:
        /*0034*/ 	.word	index@(_Z32computeGravitationalForcesKernelP10Particle_si)
        /*0038*/ 	.word	0x00000000
.L_9:


//--------------------- .nv.compat                --------------------------
	.section	.nv.compat,"",@"SHT_CUDA_COMPAT_INFO"
	.align	4
        /*0000*/ 	.byte	0x02, 0x09, 0x00, 0x00, 0x02, 0x02, 0x01, 0x00, 0x02, 0x05, 0x05, 0x00, 0x03, 0x07, 0x01, 0x01
        /*0010*/ 	.byte	0x02, 0x03, 0x00, 0x00, 0x02, 0x06, 0x01, 0x00, 0x04, 0x0b, 0x08, 0x00, 0x01, 0x00, 0x00, 0x00
        /*0020*/ 	.byte	0x00, 0x00, 0x00, 0x00


//--------------------- .nv.info._Z32computeGravitationalForcesKernelP10Particle_si --------------------------
	.section	.nv.info._Z32computeGravitationalForcesKernelP10Particle_si,"",@"SHT_CUDA_INFO"
	.sectionflags	@""
	.align	4


	//----- nvinfo : EIATTR_CUDA_API_VERSION
	.align		4
        /*0000*/ 	.byte	0x04, 0x37
        /*0002*/ 	.short	(.L_11 - .L_10)
.L_10:
        /*0004*/ 	.word	0x00000082


	//----- nvinfo : EIATTR_KPARAM_INFO
	.align		4
.L_11:
        /*0008*/ 	.byte	0x04, 0x17
        /*000a*/ 	.short	(.L_13 - .L_12)
.L_12:
        /*000c*/ 	.word	0x00000000
        /*0010*/ 	.short	0x0001
        /*0012*/ 	.short	0x0008
        /*0014*/ 	.byte	0x00, 0xf0, 0x11, 0x00


	//----- nvinfo : EIATTR_KPARAM_INFO
	.align		4
.L_13:
        /*0018*/ 	.byte	0x04, 0x17
        /*001a*/ 	.short	(.L_15 - .L_14)
.L_14:
        /*001c*/ 	.word	0x00000000
        /*0020*/ 	.short	0x0000
        /*0022*/ 	.short	0x0000
        /*0024*/ 	.byte	0x00, 0xf5, 0x21, 0x00


	//----- nvinfo : EIATTR_SPARSE_MMA_MASK
	.align		4
.L_15:
        /*0028*/ 	.byte	0x03, 0x50
        /*002a*/ 	.short	0x0000


	//----- nvinfo : EIATTR_MAXREG_COUNT
	.align		4
        /*002c*/ 	.byte	0x03, 0x1b
        /*002e*/ 	.short	0x00ff


	//----- nvinfo : EIATTR_MERCURY_ISA_VERSION
	.align		4
        /*0030*/ 	.byte	0x03, 0x5f
        /*0032*/ 	.short	0x0101


	//----- nvinfo : EIATTR_VRC_CTA_INIT_COUNT
	.align		4
        /*0034*/ 	.byte	0x02, 0x4a
	.zero		1
	.zero		1


	//----- nvinfo : EIATTR_EXIT_INSTR_OFFSETS
	.align		4
        /*0038*/ 	.byte	0x04, 0x1c
        /*003a*/ 	.short	(.L_17 - .L_16)


	//   ....[0]....
.L_16:
        /*003c*/ 	.word	0x00000070


	//   ....[1]....
        /*0040*/ 	.word	0x00001610


	//   ....[2]....
        /*0044*/ 	.word	0x00002080


	//----- nvinfo : EIATTR_CRS_STACK_SIZE
	.align		4
.L_17:
        /*0048*/ 	.byte	0x04, 0x1e
        /*004a*/ 	.short	(.L_19 - .L_18)
.L_18:
        /*004c*/ 	.word	0x00000000


	//----- nvinfo : EIATTR_CBANK_PARAM_SIZE
	.align		4
.L_19:
        /*0050*/ 	.byte	0x03, 0x19
        /*0052*/ 	.short	0x000c


	//----- nvinfo : EIATTR_PARAM_CBANK
	.align		4
        /*0054*/ 	.byte	0x04, 0x0a
        /*0056*/ 	.short	(.L_21 - .L_20)
	.align		4
.L_20:
        /*0058*/ 	.word	index@(.nv.constant0._Z32computeGravitationalForcesKernelP10Particle_si)
        /*005c*/ 	.short	0x0380
        /*005e*/ 	.short	0x000c


	//----- nvinfo : EIATTR_SW_WAR
	.align		4
.L_21:
        /*0060*/ 	.byte	0x04, 0x36
        /*0062*/ 	.short	(.L_23 - .L_22)
.L_22:
        /*0064*/ 	.word	0x00000008
.L_23:


//--------------------- .nv.callgraph             --------------------------
	.section	.nv.callgraph,"",@"SHT_CUDA_CALLGRAPH"
	.align	4
	.sectionentsize	8
	.align		4
        /*0000*/ 	.word	0x00000000
	.align		4
        /*0004*/ 	.word	0xffffffff
	.align		4
        /*0008*/ 	.word	0x00000000
	.align		4
        /*000c*/ 	.word	0xfffffffe
	.align		4
        /*0010*/ 	.word	0x00000000
	.align		4
        /*0014*/ 	.word	0xfffffffd
	.align		4
        /*0018*/ 	.word	0x00000000
	.align		4
        /*001c*/ 	.word	0xfffffffc


//--------------------- .text._Z32computeGravitationalForcesKernelP10Particle_si --------------------------
	.section	.text._Z32computeGravitationalForcesKernelP10Particle_si,"ax",@progbits
	.align	128
        .global         _Z32computeGravitationalForcesKernelP10Particle_si
        .type           _Z32computeGravitationalForcesKernelP10Particle_si,@function
        .size           _Z32computeGravitationalForcesKernelP10Particle_si,(.L_x_73 - _Z32computeGravitationalForcesKernelP10Particle_si)
        .other          _Z32computeGravitationalForcesKernelP10Particle_si,@"STO_CUDA_ENTRY STV_DEFAULT"
_Z32computeGravitationalForcesKernelP10Particle_si:
.text._Z32computeGravitationalForcesKernelP10Particle_si:
[----:B------:R-:W-:Y:S01]  /*0000*/  LDC R1, c[0x0][0x37c] ;  /* 0x0000df00ff017b82 */ /* 0x000fe20000000800 */
[----:B------:R-:W0:Y:S07]  /*0010*/  S2R R0, SR_TID.X ;  /* 0x0000000000007919 */ /* 0x000e2e0000002100 */
[----:B------:R-:W0:Y:S01]  /*0020*/  S2UR UR4, SR_CTAID.X ;  /* 0x00000000000479c3 */ /* 0x000e220000002500 */
[----:B------:R-:W1:Y:S07]  /*0030*/  LDCU UR10, c[0x0][0x388] ;  /* 0x00007100ff0a77ac */ /* 0x000e6e0008000800 */
[----:B------:R-:W0:Y:S02]  /*0040*/  LDC R35, c[0x0][0x360] ;  /* 0x0000d800ff237b82 */ /* 0x000e240000000800 */
[----:B0-----:R-:W-:-:S05]  /*0050*/  IMAD R35, R35, UR4, R0 ;  /* 0x0000000423237c24 */ /* 0x001fca000f8e0200 */
[----:B-1----:R-:W-:-:S13]  /*0060*/  ISETP.GE.AND P0, PT, R35, UR10, PT ;  /* 0x0000000a23007c0c */ /* 0x002fda000bf06270 */
[----:B------:R-:W-:Y:S05]  /*0070*/  @P0 EXIT ;  /* 0x000000000000094d */ /* 0x000fea0003800000 */
[----:B------:R-:W0:Y:S01]  /*0080*/  LDC.64 R30, c[0x0][0x380] ;  /* 0x0000e000ff1e7b82 */ /* 0x000e220000000a00 */
[----:B------:R-:W1:Y:S01]  /*0090*/  LDCU.64 UR8, c[0x0][0x358] ;  /* 0x00006b00ff0877ac */ /* 0x000e620008000a00 */
[C---:B------:R-:W-:Y:S01]  /*00a0*/  ISETP.GE.AND P0, PT, R35.reuse, 0x1, PT ;  /* 0x000000012300780c */ /* 0x040fe20003f06270 */
[----:B------:R-:W-:Y:S01]  /*00b0*/  BSSY.RECONVERGENT B0, `(.L_x_0) ;  /* 0x00000ae000007945 */ /* 0x000fe20003800200 */
[----:B------:R-:W-:Y:S01]  /*00c0*/  IMAD.MOV.U32 R4, RZ, RZ, RZ ;  /* 0x000000ffff047224 */ /* 0x000fe200078e00ff */
[----:B------:R-:W-:Y:S01]  /*00d0*/  UMOV UR4, URZ ;  /* 0x000000ff00047c82 */ /* 0x000fe20008000000 */
[----:B------:R-:W-:Y:S02]  /*00e0*/  CS2R R28, SRZ ;  /* 0x00000000001c7805 */ /* 0x000fe4000001ff00 */
[----:B------:R-:W-:Y:S02]  /*00f0*/  CS2R R26, SRZ ;  /* 0x00000000001a7805 */ /* 0x000fe4000001ff00 */
[----:B------:R-:W-:Y:S01]  /*0100*/  CS2R R24, SRZ ;  /* 0x0000000000187805 */ /* 0x000fe2000001ff00 */
[----:B0-----:R-:W-:-:S05]  /*0110*/  IMAD.WIDE R30, R35, 0x38, R30 ;  /* 0x00000038231e7825 */ /* 0x001fca00078e021e */
[----:B-1----:R0:W-:Y:S04]  /*0120*/  STG.E.64 desc[UR8][R30.64+0x20], RZ ;  /* 0x000020ff1e007986 */ /* 0x0021e8000c101b08 */
[----:B------:R0:W-:Y:S04]  /*0130*/  STG.E.64 desc[UR8][R30.64+0x28], RZ ;  /* 0x000028ff1e007986 */ /* 0x0001e8000c101b08 */
[----:B------:R0:W-:Y:S01]  /*0140*/  STG.E.64 desc[UR8][R30.64+0x30], RZ ;  /* 0x000030ff1e007986 */ /* 0x0001e2000c101b08 */
[----:B------:R-:W-:Y:S05]  /*0150*/  @!P0 BRA `(.L_x_1) ;  /* 0x00000008008c8947 */ /* 0x000fea0003800000 */
[----:B------:R-:W2:Y:S01]  /*0160*/  LDG.E.64 R16, desc[UR8][R30.64+0x18] ;  /* 0x000018081e107981 */ /* 0x000ea2000c1e1b00 */
[----:B------:R-:W1:Y:S03]  /*0170*/  LDCU.64 UR6, c[0x0][0x380] ;  /* 0x00007000ff0677ac */ /* 0x000e660008000a00 */
[----:B------:R3:W5:Y:S04]  /*0180*/  LDG.E.64 R22, desc[UR8][R30.64] ;  /* 0x000000081e167981 */ /* 0x000768000c1e1b00 */
[----:B------:R3:W5:Y:S04]  /*0190*/  LDG.E.64 R20, desc[UR8][R30.64+0x8] ;  /* 0x000008081e147981 */ /* 0x000768000c1e1b00 */
[----:B------:R3:W5:Y:S01]  /*01a0*/  LDG.E.64 R18, desc[UR8][R30.64+0x10] ;  /* 0x000010081e127981 */ /* 0x000762000c1e1b00 */
[----:B------:R-:W-:Y:S01]  /*01b0*/  VIMNMX R4, PT, PT, R35, UR10, PT ;  /* 0x0000000a23047c48 */ /* 0x000fe2000bfe0100 */
[----:B------:R-:W-:Y:S01]  /*01c0*/  UMOV UR12, 0x5e37fa03 ;  /* 0x5e37fa03000c7882 */ /* 0x000fe20000000000 */
[----:B------:R-:W-:Y:S01]  /*01d0*/  UMOV UR13, 0x3dd25877 ;  /* 0x3dd25877000d7882 */ /* 0x000fe20000000000 */
[----:B------:R-:W-:Y:S01]  /*01e0*/  BSSY.RECONVERGENT B1, `(.L_x_2) ;  /* 0x0000097000017945 */ /* 0x000fe20003800200 */
[----:B------:R-:W-:-:S02]  /*01f0*/  VIMNMX R4, PT, PT, R4, 0x1, !PT ;  /* 0x0000000104047848 */ /* 0x000fc40007fe0100 */
[----:B------:R-:W-:Y:S01]  /*0200*/  CS2R R28, SRZ ;  /* 0x00000000001c7805 */ /* 0x000fe2000001ff00 */
[----:B-1----:R-:W-:Y:S02]  /*0210*/  UIADD3 UR5, UP0, UPT, UR6, 0x10, URZ ;  /* 0x0000001006057890 */ /* 0x002fe4000ff1e0ff */
[----:B------:R-:W-:Y:S02]  /*0220*/  IMAD.MOV R34, RZ, RZ, -R4 ;  /* 0x000000ffff227224 */ /* 0x000fe400078e0a04 */
[----:B------:R-:W-:Y:S02]  /*0230*/  UIADD3.X UR6, UPT, UPT, URZ, UR7, URZ, UP0, !UPT ;  /* 0x00000007ff067290 */ /* 0x000fe400087fe4ff */
[----:B------:R-:W-:-:S04]  /*0240*/  IMAD.U32 R14, RZ, RZ, UR5 ;  /* 0x00000005ff0e7e24 */ /* 0x000fc8000f8e00ff */
[----:B------:R-:W-:Y:S01]  /*0250*/  IMAD.U32 R15, RZ, RZ, UR6 ;  /* 0x00000006ff0f7e24 */ /* 0x000fe2000f8e00ff */
[----:B--23--:R-:W-:-:S11]  /*0260*/  DMUL R16, R16, UR12 ;  /* 0x0000000c10107c28 */ /* 0x00cfd60008000000 */
.L_x_18:
[----:B------:R-:W2:Y:S01]  /*0270*/  LDG.E.64 R12, desc[UR8][R14.64+-0x10] ;  /* 0xfffff0080e0c7981 */ /* 0x000ea2000c1e1b00 */
[----:B------:R-:W-:Y:S01]  /*0280*/  BSSY.RECONVERGENT B2, `(.L_x_3) ;  /* 0x0000006000027945 */ /* 0x000fe20003800200 */
[----:B------:R-:W-:Y:S01]  /*0290*/  IMAD.MOV.U32 R5, RZ, RZ, 0x40000000 ;  /* 0x40000000ff057424 */ /* 0x000fe200078e00ff */
[----:B------:R-:W-:Y:S01]  /*02a0*/  MOV R0, 0x2e0 ;  /* 0x000002e000007802 */ /* 0x000fe20000000f00 */
[----:B--2--5:R-:W-:-:S08]  /*02b0*/  DADD R12, R22, -R12 ;  /* 0x00000000160c7229 */ /* 0x024fd0000000080c */
[----:B------:R-:W-:-:S11]  /*02c0*/  DADD R2, -RZ, |R12| ;  /* 0x00000000ff027229 */ /* 0x000fd6000000050c */
[----:B0-----:R-:W-:Y:S05]  /*02d0*/  CALL.REL.NOINC `($_Z32computeGravitationalForcesKernelP10Particle_si$__internal_accurate_pow) ;  /* 0x0000002000f87944 */ /* 0x001fea0003c00000 */
[----:B------:R-:W-:Y:S05]  /*02e0*/  BSYNC.RECONVERGENT B2 ;  /* 0x0000000000027941 */ /* 0x000fea0003800200 */
.L_x_3:
[----:B------:R-:W2:Y:S01]  /*02f0*/  LDG.E.64 R10, desc[UR8][R14.64+-0x8] ;  /* 0xfffff8080e0a7981 */ /* 0x000ea2000c1e1b00 */
[C---:B------:R-:W-:Y:S01]  /*0300*/  DADD R6, R12.reuse, 2 ;  /* 0x400000000c067429 */ /* 0x040fe20000000000 */
[----:B------:R-:W-:Y:S01]  /*0310*/  BSSY.RECONVERGENT B2, `(.L_x_4) ;  /* 0x0000010000027945 */ /* 0x000fe20003800200 */
[----:B------:R-:W-:-:S06]  /*0320*/  DSETP.NEU.AND P0, PT, R12, RZ, PT ;  /* 0x000000ff0c00722a */ /* 0x000fcc0003f0d000 */
[----:B------:R-:W-:Y:S02]  /*0330*/  FSEL R36, R2, RZ, P0 ;  /* 0x000000ff02247208 */ /* 0x000fe40000000000 */
[----:B------:R-:W-:Y:S02]  /*0340*/  LOP3.LUT R0, R7, 0x7ff00000, RZ, 0xc0, !PT ;  /* 0x7ff0000007007812 */ /* 0x000fe400078ec0ff */
[----:B------:R-:W-:Y:S02]  /*0350*/  FSEL R37, R3, RZ, P0 ;  /* 0x000000ff03257208 */ /* 0x000fe40000000000 */
[----:B------:R-:W-:Y:S01]  /*0360*/  ISETP.NE.AND P1, PT, R0, 0x7ff00000, PT ;  /* 0x7ff000000000780c */ /* 0x000fe20003f25270 */
[----:B--2---:R-:W-:-:S08]  /*0370*/  DADD R10, R20, -R10 ;  /* 0x00000000140a7229 */ /* 0x004fd0000000080a */
[----:B------:R-:W-:-:S10]  /*0380*/  DADD R6, -RZ, |R10| ;  /* 0x00000000ff067229 */ /* 0x000fd4000000050a */
[----:B------:R-:W-:Y:S01]  /*0390*/  IMAD.MOV.U32 R2, RZ, RZ, R6 ;  /* 0x000000ffff027224 */ /* 0x000fe200078e0006 */
[----:B------:R-:W-:Y:S06]  /*03a0*/  @P1 BRA `(.L_x_5) ;  /* 0x0000000000181947 */ /* 0x000fec0003800000 */
[----:B------:R-:W-:-:S14]  /*03b0*/  DSETP.NAN.AND P0, PT, R12, R12, PT ;  /* 0x0000000c0c00722a */ /* 0x000fdc0003f08000 */
[----:B------:R-:W-:Y:S01]  /*03c0*/  @P0 DADD R36, R12, 2 ;  /* 0x400000000c240429 */ /* 0x000fe20000000000 */
[----:B------:R-:W-:Y:S10]  /*03d0*/  @P0 BRA `(.L_x_5) ;  /* 0x00000000000c0947 */ /* 0x000ff40003800000 */
[----:B------:R-:W-:-:S14]  /*03e0*/  DSETP.NEU.AND P0, PT, |R12|, +INF , PT ;  /* 0x7ff000000c00742a */ /* 0x000fdc0003f0d200 */
[----:B------:R-:W-:Y:S02]  /*03f0*/  @!P0 IMAD.MOV.U32 R36, RZ, RZ, 0x0 ;  /* 0x00000000ff248424 */ /* 0x000fe400078e00ff */
[----:B------:R-:W-:-:S07]  /*0400*/  @!P0 IMAD.MOV.U32 R37, RZ, RZ, 0x7ff00000 ;  /* 0x7ff00000ff258424 */ /* 0x000fce00078e00ff */
.L_x_5:
[----:B------:R-:W-:Y:S05]  /*0410*/  BSYNC.RECONVERGENT B2 ;  /* 0x0000000000027941 */ /* 0x000fea0003800200 */
.L_x_4:
[----:B------:R-:W-:Y:S01]  /*0420*/  BSSY.RECONVERGENT B2, `(.L_x_6) ;  /* 0x0000005000027945 */ /* 0x000fe20003800200 */
[----:B------:R-:W-:Y:S01]  /*0430*/  IMAD.MOV.U32 R3, RZ, RZ, R7 ;  /* 0x000000ffff037224 */ /* 0x000fe200078e0007 */
[----:B------:R-:W-:Y:S01]  /*0440*/  MOV R0, 0x470 ;  /* 0x0000047000007802 */ /* 0x000fe20000000f00 */
[----:B------:R-:W-:-:S07]  /*0450*/  IMAD.MOV.U32 R5, RZ, RZ, 0x40000000 ;  /* 0x40000000ff057424 */ /* 0x000fce00078e00ff */
[----:B------:R-:W-:Y:S05]  /*0460*/  CALL.REL.NOINC `($_Z32computeGravitationalForcesKernelP10Particle_si$__internal_accurate_pow) ;  /* 0x0000002000947944 */ /* 0x000fea0003c00000 */
[----:B------:R-:W-:Y:S05]  /*0470*/  BSYNC.RECONVERGENT B2 ;  /* 0x0000000000027941 */ /* 0x000fea0003800200 */
.L_x_6:
[----:B------:R-:W2:Y:S01]  /*0480*/  LDG.E.64 R8, desc[UR8][R14.64] ;  /* 0x000000080e087981 */ /* 0x000ea2000c1e1b00 */
[C---:B------:R-:W-:Y:S01]  /*0490*/  DADD R6, R10.reuse, 2 ;  /* 0x400000000a067429 */ /* 0x040fe20000000000 */
[----:B------:R-:W-:Y:S01]  /*04a0*/  BSSY.RECONVERGENT B2, `(.L_x_7) ;  /* 0x0000013000027945 */ /* 0x000fe20003800200 */
[----:B------:R-:W-:Y:S02]  /*04b0*/  DSETP.NEU.AND P1, PT, R10, RZ, PT ;  /* 0x000000ff0a00722a */ /* 0x000fe40003f2d000 */
[----:B------:R-:W-:Y:S02]  /*04c0*/  DSETP.NEU.AND P3, PT, R12, 1, PT ;  /* 0x3ff000000c00742a */ /* 0x000fe40003f6d000 */
[----:B------:R-:W-:Y:S02]  /*04d0*/  DSETP.NEU.AND P0, PT, R10, 1, PT ;  /* 0x3ff000000a00742a */ /* 0x000fe40003f0d000 */
[----:B------:R-:W-:Y:S02]  /*04e0*/  FSEL R2, R2, RZ, P1 ;  /* 0x000000ff02027208 */ /* 0x000fe40000800000 */
[----:B------:R-:W-:-:S02]  /*04f0*/  LOP3.LUT R6, R7, 0x7ff00000, RZ, 0xc0, !PT ;  /* 0x7ff0000007067812 */ /* 0x000fc400078ec0ff */
[----:B------:R-:W-:Y:S02]  /*0500*/  FSEL R3, R3, RZ, P1 ;  /* 0x000000ff03037208 */ /* 0x000fe40000800000 */
[----:B------:R-:W-:Y:S02]  /*0510*/  ISETP.NE.AND P2, PT, R6, 0x7ff00000, PT ;  /* 0x7ff000000600780c */ /* 0x000fe40003f45270 */
[----:B------:R-:W-:Y:S02]  /*0520*/  FSEL R38, R36, RZ, P3 ;  /* 0x000000ff24267208 */ /* 0x000fe40001800000 */
[----:B------:R-:W-:Y:S01]  /*0530*/  FSEL R39, R37, 1.875, P3 ;  /* 0x3ff0000025277808 */ /* 0x000fe20001800000 */
[----:B--2---:R-:W-:-:S08]  /*0540*/  DADD R8, R18, -R8 ;  /* 0x0000000012087229 */ /* 0x004fd00000000808 */
[----:B------:R-:W-:Y:S01]  /*0550*/  DADD R6, -RZ, |R8| ;  /* 0x00000000ff067229 */ /* 0x000fe20000000508 */
[----:B------:R-:W-:Y:S10]  /*0560*/  @P2 BRA `(.L_x_8) ;  /* 0x0000000000182947 */ /* 0x000ff40003800000 */
[----:B------:R-:W-:-:S14]  /*0570*/  DSETP.NAN.AND P1, PT, R10, R10, PT ;  /* 0x0000000a0a00722a */ /* 0x000fdc0003f28000 */
[----:B------:R-:W-:Y:S01]  /*0580*/  @P1 DADD R2, R10, 2 ;  /* 0x400000000a021429 */ /* 0x000fe20000000000 */
[----:B------:R-:W-:Y:S10]  /*0590*/  @P1 BRA `(.L_x_8) ;  /* 0x00000000000c1947 */ /* 0x000ff40003800000 */
[----:B------:R-:W-:-:S14]  /*05a0*/  DSETP.NEU.AND P1, PT, |R10|, +INF , PT ;  /* 0x7ff000000a00742a */ /* 0x000fdc0003f2d200 */
[----:B------:R-:W-:Y:S02]  /*05b0*/  @!P1 IMAD.MOV.U32 R2, RZ, RZ, 0x0 ;  /* 0x00000000ff029424 */ /* 0x000fe400078e00ff */
[----:B------:R-:W-:-:S07]  /*05c0*/  @!P1 IMAD.MOV.U32 R3, RZ, RZ, 0x7ff00000 ;  /* 0x7ff00000ff039424 */ /* 0x000fce00078e00ff */
.L_x_8:
[----:B------:R-:W-:Y:S05]  /*05d0*/  BSYNC.RECONVERGENT B2 ;  /* 0x0000000000027941 */ /* 0x000fea0003800200 */
.L_x_7:
[----:B------:R-:W-:Y:S01]  /*05e0*/  FSEL R2, R2, RZ, P0 ;  /* 0x000000ff02027208 */ /* 0x000fe20000000000 */
[----:B------:R-:W-:Y:S01]  /*05f0*/  BSSY.RECONVERGENT B2, `(.L_x_9) ;  /* 0x0000008000027945 */ /* 0x000fe20003800200 */
[----:B------:R-:W-:Y:S01]  /*0600*/  FSEL R3, R3, 1.875, P0 ;  /* 0x3ff0000003037808 */ /* 0x000fe20000000000 */
[----:B------:R-:W-:Y:S01]  /*0610*/  IMAD.MOV.U32 R5, RZ, RZ, 0x40000000 ;  /* 0x40000000ff057424 */ /* 0x000fe200078e00ff */
[----:B------:R-:W-:-:S04]  /*0620*/  MOV R0, 0x670 ;  /* 0x0000067000007802 */ /* 0x000fc80000000f00 */
[----:B------:R-:W-:Y:S01]  /*0630*/  DADD R38, R38, R2 ;  /* 0x0000000026267229 */ /* 0x000fe20000000002 */
[----:B------:R-:W-:Y:S02]  /*0640*/  IMAD.MOV.U32 R2, RZ, RZ, R6 ;  /* 0x000000ffff027224 */ /* 0x000fe400078e0006 */
[----:B------:R-:W-:-:S08]  /*0650*/  IMAD.MOV.U32 R3, RZ, RZ, R7 ;  /* 0x000000ffff037224 */ /* 0x000fd000078e0007 */
[----:B------:R-:W-:Y:S05]  /*0660*/  CALL.REL.NOINC `($_Z32computeGravitationalForcesKernelP10Particle_si$__internal_accurate_pow) ;  /* 0x0000002000147944 */ /* 0x000fea0003c00000 */
[----:B------:R-:W-:Y:S05]  /*0670*/  BSYNC.RECONVERGENT B2 ;  /* 0x0000000000027941 */ /* 0x000fea0003800200 */
.L_x_9:
[----:B------:R0:W5:Y:S01]  /*0680*/  LDG.E.64 R36, desc[UR8][R14.64+0x8] ;  /* 0x000008080e247981 */ /* 0x000162000c1e1b00 */
[C---:B------:R-:W-:Y:S01]  /*0690*/  DADD R6, R8.reuse, 2 ;  /* 0x4000000008067429 */ /* 0x040fe20000000000 */
[----:B------:R-:W-:Y:S01]  /*06a0*/  BSSY.RECONVERGENT B2, `(.L_x_10) ;  /* 0x000000e000027945 */ /* 0x000fe20003800200 */
[C---:B------:R-:W-:Y:S02]  /*06b0*/  DSETP.NEU.AND P0, PT, R8.reuse, RZ, PT ;  /* 0x000000ff0800722a */ /* 0x040fe40003f0d000 */
[----:B------:R-:W-:-:S04]  /*06c0*/  DSETP.NEU.AND P2, PT, R8, 1, PT ;  /* 0x3ff000000800742a */ /* 0x000fc80003f4d000 */
[----:B------:R-:W-:Y:S02]  /*06d0*/  FSEL R2, R2, RZ, P0 ;  /* 0x000000ff02027208 */ /* 0x000fe40000000000 */
[----:B------:R-:W-:Y:S02]  /*06e0*/  LOP3.LUT R6, R7, 0x7ff00000, RZ, 0xc0, !PT ;  /* 0x7ff0000007067812 */ /* 0x000fe400078ec0ff */
[----:B------:R-:W-:Y:S02]  /*06f0*/  FSEL R3, R3, RZ, P0 ;  /* 0x000000ff03037208 */ /* 0x000fe40000000000 */
[----:B------:R-:W-:-:S13]  /*0700*/  ISETP.NE.AND P1, PT, R6, 0x7ff00000, PT ;  /* 0x7ff000000600780c */ /* 0x000fda0003f25270 */
[----:B0-----:R-:W-:Y:S05]  /*0710*/  @P1 BRA `(.L_x_11) ;  /* 0x0000000000181947 */ /* 0x001fea0003800000 */
[----:B------:R-:W-:-:S14]  /*0720*/  DSETP.NAN.AND P0, PT, R8, R8, PT ;  /* 0x000000080800722a */ /* 0x000fdc0003f08000 */
[----:B------:R-:W-:Y:S01]  /*0730*/  @P0 DADD R2, R8, 2 ;  /* 0x4000000008020429 */ /* 0x000fe20000000000 */
[----:B------:R-:W-:Y:S10]  /*0740*/  @P0 BRA `(.L_x_11) ;  /* 0x00000000000c0947 */ /* 0x000ff40003800000 */
[----:B------:R-:W-:-:S14]  /*0750*/  DSETP.NEU.AND P0, PT, |R8|, +INF , PT ;  /* 0x7ff000000800742a */ /* 0x000fdc0003f0d200 */
[----:B------:R-:W-:Y:S02]  /*0760*/  @!P0 IMAD.MOV.U32 R2, RZ, RZ, 0x0 ;  /* 0x00000000ff028424 */ /* 0x000fe400078e00ff */
[----:B------:R-:W-:-:S07]  /*0770*/  @!P0 IMAD.MOV.U32 R3, RZ, RZ, 0x7ff00000 ;  /* 0x7ff00000ff038424 */ /* 0x000fce00078e00ff */
.L_x_11:
[----:B------:R-:W-:Y:S05]  /*0780*/  BSYNC.RECONVERGENT B2 ;  /* 0x0000000000027941 */ /* 0x000fea0003800200 */
.L_x_10:
[----:B------:R-:W-:Y:S01]  /*0790*/  FSEL R2, R2, RZ, P2 ;  /* 0x000000ff02027208 */ /* 0x000fe20001000000 */
[----:B------:R-:W-:Y:S01]  /*07a0*/  BSSY.RECONVERGENT B2, `(.L_x_12) ;  /* 0x000000d000027945 */ /* 0x000fe20003800200 */
[----:B------:R-:W-:-:S06]  /*07b0*/  FSEL R3, R3, 1.875, P2 ;  /* 0x3ff0000003037808 */ /* 0x000fcc0001000000 */
[----:B------:R-:W-:-:S08]  /*07c0*/  DADD R38, R38, R2 ;  /* 0x0000000026267229 */ /* 0x000fd00000000002 */
[----:B------:R-:W-:-:S14]  /*07d0*/  DSETP.NEU.AND P0, PT, R38, RZ, PT ;  /* 0x000000ff2600722a */ /* 0x000fdc0003f0d000 */
[----:B------:R-:W-:Y:S01]  /*07e0*/  @!P0 CS2R R2, SRZ ;  /* 0x0000000000028805 */ /* 0x000fe2000001ff00 */
[----:B------:R-:W-:Y:S06]  /*07f0*/  @!P0 BRA `(.L_x_13) ;  /* 0x00000000001c8947 */ /* 0x000fec0003800000 */
[----:B------:R-:W-:Y:S01]  /*0800*/  DADD R2, -RZ, |R38| ;  /* 0x00000000ff027229 */ /* 0x000fe20000000526 */
[----:B------:R-:W-:Y:S01]  /*0810*/  ISETP.GE.AND P0, PT, R39, RZ, PT ;  /* 0x000000ff2700720c */ /* 0x000fe20003f06270 */
[----:B------:R-:W-:Y:S01]  /*0820*/  IMAD.MOV.U32 R5, RZ, RZ, 0x3ff80000 ;  /* 0x3ff80000ff057424 */ /* 0x000fe200078e00ff */
[----:B------:R-:W-:-:S11]  /*0830*/  MOV R0, 0x850 ;  /* 0x0000085000007802 */ /* 0x000fd60000000f00 */
[----:B-----5:R-:W-:Y:S05]  /*0840*/  CALL.REL.NOINC `($_Z32computeGravitationalForcesKernelP10Particle_si$__internal_accurate_pow) ;  /* 0x0000001c009c7944 */ /* 0x020fea0003c00000 */
[----:B------:R-:W-:Y:S02]  /*0850*/  FSEL R2, R2, RZ, P0 ;  /* 0x000000ff02027208 */ /* 0x000fe40000000000 */
[----:B------:R-:W-:-:S07]  /*0860*/  FSEL R3, R3, -QNAN , P0 ;  /* 0xfff8000003037808 */ /* 0x000fce0000000000 */
.L_x_13:
[----:B------:R-:W-:Y:S05]  /*0870*/  BSYNC.RECONVERGENT B2 ;  /* 0x0000000000027941 */ /* 0x000fea0003800200 */
.L_x_12:
[C---:B------:R-:W-:Y:S01]  /*0880*/  DADD R6, R38.reuse, 1.5 ;  /* 0x3ff8000026067429 */ /* 0x040fe20000000000 */
[----:B------:R-:W-:Y:S01]  /*0890*/  BSSY.RECONVERGENT B2, `(.L_x_14) ;  /* 0x000000b000027945 */ /* 0x000fe20003800200 */
[----:B------:R-:W-:-:S08]  /*08a0*/  DSETP.NEU.AND P1, PT, R38, 1, PT ;  /* 0x3ff000002600742a */ /* 0x000fd00003f2d000 */
[----:B------:R-:W-:-:S04]  /*08b0*/  LOP3.LUT R6, R7, 0x7ff00000, RZ, 0xc0, !PT ;  /* 0x7ff0000007067812 */ /* 0x000fc800078ec0ff */
[----:B------:R-:W-:-:S13]  /*08c0*/  ISETP.NE.AND P0, PT, R6, 0x7ff00000, PT ;  /* 0x7ff000000600780c */ /* 0x000fda0003f05270 */
[----:B------:R-:W-:Y:S05]  /*08d0*/  @P0 BRA `(.L_x_15) ;  /* 0x0000000000180947 */ /* 0x000fea0003800000 */
[----:B------:R-:W-:-:S14]  /*08e0*/  DSETP.NAN.AND P0, PT, R38, R38, PT ;  /* 0x000000262600722a */ /* 0x000fdc0003f08000 */
[----:B------:R-:W-:Y:S01]  /*08f0*/  @P0 DADD R2, R38, 1.5 ;  /* 0x3ff8000026020429 */ /* 0x000fe20000000000 */
[----:B------:R-:W-:Y:S10]  /*0900*/  @P0 BRA `(.L_x_15) ;  /* 0x00000000000c0947 */ /* 0x000ff40003800000 */
[----:B------:R-:W-:-:S14]  /*0910*/  DSETP.NEU.AND P0, PT, |R38|, +INF , PT ;  /* 0x7ff000002600742a */ /* 0x000fdc0003f0d200 */
[----:B------:R-:W-:Y:S02]  /*0920*/  @!P0 IMAD.MOV.U32 R2, RZ, RZ, 0x0 ;  /* 0x00000000ff028424 */ /* 0x000fe400078e00ff */
[----:B------:R-:W-:-:S07]  /*0930*/  @!P0 IMAD.MOV.U32 R3, RZ, RZ, 0x7ff00000 ;  /* 0x7ff00000ff038424 */ /* 0x000fce00078e00ff */
.L_x_15:
[----:B------:R-:W-:Y:S05]  /*0940*/  BSYNC.RECONVERGENT B2 ;  /* 0x0000000000027941 */ /* 0x000fea0003800200 */
.L_x_14:
[----:B------:R-:W-:Y:S01]  /*0950*/  FSEL R33, R3, 1.875, P1 ;  /* 0x3ff0000003217808 */ /* 0x000fe20000800000 */
[----:B-----5:R-:W-:Y:S01]  /*0960*/  DMUL R38, R16, R36 ;  /* 0x0000002410267228 */ /* 0x020fe20000000000 */
[----:B------:R-:W-:Y:S01]  /*0970*/  FSEL R32, R2, RZ, P1 ;  /* 0x000000ff02207208 */ /* 0x000fe20000800000 */
[----:B------:R-:W-:Y:S01]  /*0980*/  IMAD.MOV.U32 R2, RZ, RZ, 0x1 ;  /* 0x00000001ff027424 */ /* 0x000fe200078e00ff */
[----:B------:R-:W0:Y:S01]  /*0990*/  MUFU.RCP64H R3, R33 ;  /* 0x0000002100037308 */ /* 0x000e220000001800 */
[----:B------:R-:W-:Y:S06]  /*09a0*/  BSSY.RECONVERGENT B2, `(.L_x_16) ;  /* 0x0000012000027945 */ /* 0x000fec0003800200 */
[----:B------:R-:W-:Y:S01]  /*09b0*/  FSETP.GEU.AND P1, PT, |R39|, 6.5827683646048100446e-37, PT ;  /* 0x036000002700780b */ /* 0x000fe20003f2e200 */
[----:B0-----:R-:W-:-:S08]  /*09c0*/  DFMA R6, -R32, R2, 1 ;  /* 0x3ff000002006742b */ /* 0x001fd00000000102 */
[----:B------:R-:W-:-:S08]  /*09d0*/  DFMA R6, R6, R6, R6 ;  /* 0x000000060606722b */ /* 0x000fd00000000006 */
[----:B------:R-:W-:-:S08]  /*09e0*/  DFMA R6, R2, R6, R2 ;  /* 0x000000060206722b */ /* 0x000fd00000000002 */
[----:B------:R-:W-:-:S08]  /*09f0*/  DFMA R2, -R32, R6, 1 ;  /* 0x3ff000002002742b */ /* 0x000fd00000000106 */
[----:B------:R-:W-:-:S08]  /*0a00*/  DFMA R2, R6, R2, R6 ;  /* 0x000000020602722b */ /* 0x000fd00000000006 */
[----:B------:R-:W-:-:S08]  /*0a10*/  DMUL R6, R38, R2 ;  /* 0x0000000226067228 */ /* 0x000fd00000000000 */
[----:B------:R-:W-:-:S08]  /*0a20*/  DFMA R36, -R32, R6, R38 ;  /* 0x000000062024722b */ /* 0x000fd00000000126 */
[----:B------:R-:W-:-:S10]  /*0a30*/  DFMA R2, R2, R36, R6 ;  /* 0x000000240202722b */ /* 0x000fd40000000006 */
[----:B------:R-:W-:-:S05]  /*0a40*/  FFMA R0, RZ, R33, R3 ;  /* 0x00000021ff007223 */ /* 0x000fca0000000003 */
[----:B------:R-:W-:-:S13]  /*0a50*/  FSETP.GT.AND P0, PT, |R0|, 1.469367938527859385e-39, PT ;  /* 0x001000000000780b */ /* 0x000fda0003f04200 */
[----:B------:R-:W-:Y:S05]  /*0a60*/  @P0 BRA P1, `(.L_x_17) ;  /* 0x0000000000140947 */ /* 0x000fea0000800000 */
[----:B------:R-:W-:Y:S01]  /*0a70*/  IMAD.MOV.U32 R2, RZ, RZ, R38 ;  /* 0x000000ffff027224 */ /* 0x000fe200078e0026 */
[----:B------:R-:W-:Y:S01]  /*0a80*/  MOV R0, 0xac0 ;  /* 0x00000ac000007802 */ /* 0x000fe20000000f00 */
[----:B------:R-:W-:Y:S02]  /*0a90*/  IMAD.MOV.U32 R5, RZ, RZ, R39 ;  /* 0x000000ffff057224 */ /* 0x000fe400078e0027 */
[----:B------:R-:W-:-:S07]  /*0aa0*/  IMAD.MOV.U32 R3, RZ, RZ, R33 ;  /* 0x000000ffff037224 */ /* 0x000fce00078e0021 */
[----:B------:R-:W-:Y:S05]  /*0ab0*/  CALL.REL.NOINC `($__internal_0_$__cuda_sm20_div_rn_f64_full) ;  /* 0x0000001400747944 */ /* 0x000fea0003c00000 */
.L_x_17:
[----:B------:R-:W-:Y:S05]  /*0ac0*/  BSYNC.RECONVERGENT B2 ;  /* 0x0000000000027941 */ /* 0x000fea0003800200 */
.L_x_16:
[----:B------:R-:W-:Y:S01]  /*0ad0*/  VIADD R34, R34, 0x1 ;  /* 0x0000000122227836 */ /* 0x000fe20000000000 */
[----:B------:R-:W-:Y:S01]  /*0ae0*/  IADD3 R14, P1, PT, R14, 0x38, RZ ;  /* 0x000000380e0e7810 */ /* 0x000fe20007f3e0ff */
[-C--:B------:R-:W-:Y:S02]  /*0af0*/  DFMA R24, R12, R2.reuse, R24 ;  /* 0x000000020c18722b */ /* 0x080fe40000000018 */
[-C--:B------:R-:W-:Y:S01]  /*0b00*/  DFMA R26, R10, R2.reuse, R26 ;  /* 0x000000020a1a722b */ /* 0x080fe2000000001a */
[----:B------:R-:W-:Y:S01]  /*0b10*/  ISETP.NE.AND P0, PT, R34, RZ, PT ;  /* 0x000000ff2200720c */ /* 0x000fe20003f05270 */
[----:B------:R-:W-:Y:S01]  /*0b20*/  DFMA R28, R8, R2, R28 ;  /* 0x00000002081c722b */ /* 0x000fe2000000001c */
[----:B------:R-:W-:-:S11]  /*0b30*/  IMAD.X R15, RZ, RZ, R15, P1 ;  /* 0x000000ffff0f7224 */ /* 0x000fd600008e060f */
[----:B------:R-:W-:Y:S05]  /*0b40*/  @P0 BRA `(.L_x_18) ;  /* 0xfffffff400c80947 */ /* 0x000fea000383ffff */
[----:B------:R-:W-:Y:S05]  /*0b50*/  BSYNC.RECONVERGENT B1 ;  /* 0x0000000000017941 */ /* 0x000fea0003800200 */
.L_x_2:
[----:B------:R1:W-:Y:S04]  /*0b60*/  STG.E.64 desc[UR8][R30.64+0x20], R24 ;  /* 0x000020181e007986 */ /* 0x0003e8000c101b08 */
[----:B------:R1:W-:Y:S04]  /*0b70*/  STG.E.64 desc[UR8][R30.64+0x28], R26 ;  /* 0x0000281a1e007986 */ /* 0x0003e8000c101b08 */
[----:B------:R1:W-:Y:S02]  /*0b80*/  STG.E.64 desc[UR8][R30.64+0x30], R28 ;  /* 0x0000301c1e007986 */ /* 0x0003e4000c101b08 */
.L_x_1:
[----:B------:R-:W-:Y:S05]  /*0b90*/  BSYNC.RECONVERGENT B0 ;  /* 0x0000000000007941 */ /* 0x000fea0003800200 */
.L_x_0:
[----:B------:R-:W2:Y:S01]  /*0ba0*/  LDCU UR5, c[0x0][0x388] ;  /* 0x00007100ff0577ac */ /* 0x000ea20008000800 */
[----:B------:R-:W-:Y:S01]  /*0bb0*/  BSSY.RECONVERGENT B0, `(.L_x_19) ;  /* 0x00000a3000007945 */ /* 0x000fe20003800200 */
[----:B--2---:R-:W-:-:S13]  /*0bc0*/  ISETP.GE.AND P0, PT, R4, UR5, PT ;  /* 0x0000000504007c0c */ /* 0x004fda000bf06270 */
[----:B------:R-:W-:Y:S05]  /*0bd0*/  @P0 BRA `(.L_x_20) ;  /* 0x0000000800800947 */ /* 0x000fea0003800000 */
[----:B------:R-:W-:Y:S01]  /*0be0*/  ISETP.NE.AND P0, PT, R35, R4, PT ;  /* 0x000000042300720c */ /* 0x000fe20003f05270 */
[----:B------:R-:W-:-:S12]  /*0bf0*/  BSSY.RECONVERGENT B1, `(.L_x_21) ;  /* 0x000009d000017945 */ /* 0x000fd80003800200 */
[----:B------:R-:W-:Y:S05]  /*0c00*/  @!P0 BRA `(.L_x_22) ;  /* 0x00000008006c8947 */ /* 0x000fea0003800000 */
[----:B------:R-:W2:Y:S01]  /*0c10*/  LDC.64 R18, c[0x0][0x380] ;  /* 0x0000e000ff127b82 */ /* 0x000ea20000000a00 */
[----:B------:R-:W3:Y:S01]  /*0c20*/  LDG.E.64 R12, desc[UR8][R30.64] ;  /* 0x000000081e0c7981 */ /* 0x000ee2000c1e1b00 */
[----:B--2---:R-:W-:-:S05]  /*0c30*/  IMAD.WIDE.U32 R18, R4, 0x38, R18 ;  /* 0x0000003804127825 */ /* 0x004fca00078e0012 */
[----:B------:R-:W3:Y:S01]  /*0c40*/  LDG.E.64 R2, desc[UR8][R18.64] ;  /* 0x0000000812027981 */ /* 0x000ee2000c1e1b00 */
[----:B------:R-:W-:Y:S01]  /*0c50*/  BSSY.RECONVERGENT B2, `(.L_x_23) ;  /* 0x0000006000027945 */ /* 0x000fe20003800200 */
[----:B------:R-:W-:Y:S01]  /*0c60*/  IMAD.MOV.U32 R5, RZ, RZ, 0x40000000 ;  /* 0x40000000ff057424 */ /* 0x000fe200078e00ff */
[----:B------:R-:W-:Y:S01]  /*0c70*/  MOV R0, 0xcb0 ;  /* 0x00000cb000007802 */ /* 0x000fe20000000f00 */
[----:B---3--:R-:W-:-:S08]  /*0c80*/  DADD R12, R12, -R2 ;  /* 0x000000000c0c7229 */ /* 0x008fd00000000802 */
[----:B------:R-:W-:-:S11]  /*0c90*/  DADD R2, -RZ, |R12| ;  /* 0x00000000ff027229 */ /* 0x000fd6000000050c */
[----:B01----:R-:W-:Y:S05]  /*0ca0*/  CALL.REL.NOINC `($_Z32computeGravitationalForcesKernelP10Particle_si$__internal_accurate_pow) ;  /* 0x0000001800847944 */ /* 0x003fea0003c00000 */
[----:B------:R-:W-:Y:S05]  /*0cb0*/  BSYNC.RECONVERGENT B2 ;  /* 0x0000000000027941 */ /* 0x000fea0003800200 */
.L_x_23:
[C---:B------:R-:W-:Y:S01]  /*0cc0*/  DADD R6, R12.reuse, 2 ;  /* 0x400000000c067429 */ /* 0x040fe20000000000 */
[----:B------:R-:W-:Y:S01]  /*0cd0*/  BSSY.RECONVERGENT B2, `(.L_x_24) ;  /* 0x0000010000027945 */ /* 0x000fe20003800200 */
[----:B------:R-:W-:Y:S01]  /*0ce0*/  DSETP.NEU.AND P0, PT, R12, RZ, PT ;  /* 0x000000ff0c00722a */ /* 0x000fe20003f0d000 */
[----:B------:R-:W-:Y:S02]  /*0cf0*/  IMAD.MOV.U32 R14, RZ, RZ, R2 ;  /* 0x000000ffff0e7224 */ /* 0x000fe400078e0002 */
[----:B------:R-:W-:-:S05]  /*0d00*/  IMAD.MOV.U32 R15, RZ, RZ, R3 ;  /* 0x000000ffff0f7224 */ /* 0x000fca00078e0003 */
[----:B------:R-:W-:-:S04]  /*0d10*/  LOP3.LUT R6, R7, 0x7ff00000, RZ, 0xc0, !PT ;  /* 0x7ff0000007067812 */ /* 0x000fc800078ec0ff */
[----:B------:R-:W-:Y:S02]  /*0d20*/  ISETP.NE.AND P1, PT, R6, 0x7ff00000, PT ;  /* 0x7ff000000600780c */ /* 0x000fe40003f25270 */
[----:B------:R-:W-:-:S11]  /*0d30*/  @!P0 CS2R R14, SRZ ;  /* 0x00000000000e8805 */ /* 0x000fd6000001ff00 */
[----:B------:R-:W-:Y:S05]  /*0d40*/  @P1 BRA `(.L_x_25) ;  /* 0x0000000000201947 */ /* 0x000fea0003800000 */
[----:B------:R-:W-:-:S14]  /*0d50*/  DSETP.NAN.AND P0, PT, R12, R12, PT ;  /* 0x0000000c0c00722a */ /* 0x000fdc0003f08000 */
[----:B------:R-:W-:Y:S05]  /*0d60*/  @P0 BRA `(.L_x_26) ;  /* 0x0000000000140947 */ /* 0x000fea0003800000 */
[----:B------:R-:W-:-:S14]  /*0d70*/  DSETP.NEU.AND P0, PT, |R12|, +INF , PT ;  /* 0x7ff000000c00742a */ /* 0x000fdc0003f0d200 */
[----:B------:R-:W-:Y:S05]  /*0d80*/  @P0 BRA `(.L_x_25) ;  /* 0x0000000000100947 */ /* 0x000fea0003800000 */
[----:B------:R-:W-:Y:S02]  /*0d90*/  IMAD.MOV.U32 R14, RZ, RZ, 0x0 ;  /* 0x00000000ff0e7424 */ /* 0x000fe400078e00ff */
[----:B------:R-:W-:Y:S01]  /*0da0*/  IMAD.MOV.U32 R15, RZ, RZ, 0x7ff00000 ;  /* 0x7ff00000ff0f7424 */ /* 0x000fe200078e00ff */
[----:B------:R-:W-:Y:S06]  /*0db0*/  BRA `(.L_x_25) ;  /* 0x0000000000047947 */ /* 0x000fec0003800000 */
.L_x_26:
[----:B------:R-:W-:-:S11]  /*0dc0*/  DADD R14, R12, 2 ;  /* 0x400000000c0e7429 */ /* 0x000fd60000000000 */
.L_x_25:
[----:B------:R-:W-:Y:S05]  /*0dd0*/  BSYNC.RECONVERGENT B2 ;  /* 0x0000000000027941 */ /* 0x000fea0003800200 */
.L_x_24:
[----:B------:R-:W2:Y:S04]  /*0de0*/  LDG.E.64 R8, desc[UR8][R30.64+0x8] ;  /* 0x000008081e087981 */ /* 0x000ea8000c1e1b00 */
[----:B------:R-:W2:Y:S01]  /*0df0*/  LDG.E.64 R2, desc[UR8][R18.64+0x8] ;  /* 0x0000080812027981 */ /* 0x000ea2000c1e1b00 */
[----:B------:R-:W-:Y:S01]  /*0e00*/  BSSY.RECONVERGENT B2, `(.L_x_27) ;  /* 0x0000006000027945 */ /* 0x000fe20003800200 */
[----:B------:R-:W-:Y:S01]  /*0e10*/  IMAD.MOV.U32 R5, RZ, RZ, 0x40000000 ;  /* 0x40000000ff057424 */ /* 0x000fe200078e00ff */
[----:B------:R-:W-:Y:S01]  /*0e20*/  MOV R0, 0xe60 ;  /* 0x00000e6000007802 */ /* 0x000fe20000000f00 */
[----:B--2---:R-:W-:-:S08]  /*0e30*/  DADD R8, R8, -R2 ;  /* 0x0000000008087229 */ /* 0x004fd00000000802 */
[----:B------:R-:W-:-:S11]  /*0e40*/  DADD R2, -RZ, |R8| ;  /* 0x00000000ff027229 */ /* 0x000fd60000000508 */
[----:B------:R-:W-:Y:S05]  /*0e50*/  CALL.REL.NOINC `($_Z32computeGravitationalForcesKernelP10Particle_si$__internal_accurate_pow) ;  /* 0x0000001800187944 */ /* 0x000fea0003c00000 */
[----:B------:R-:W-:Y:S05]  /*0e60*/  BSYNC.RECONVERGENT B2 ;  /* 0x0000000000027941 */ /* 0x000fea0003800200 */
.L_x_27:
[C---:B------:R-:W-:Y:S01]  /*0e70*/  DADD R6, R8.reuse, 2 ;  /* 0x4000000008067429 */ /* 0x040fe20000000000 */
[----:B------:R-:W-:Y:S01]  /*0e80*/  BSSY.RECONVERGENT B2, `(.L_x_28) ;  /* 0x000000e000027945 */ /* 0x000fe20003800200 */
[----:B------:R-:W-:-:S08]  /*0e90*/  DSETP.NEU.AND P0, PT, R8, RZ, PT ;  /* 0x000000ff0800722a */ /* 0x000fd00003f0d000 */
        /* <DEDUP_REMOVED lines=11> */
.L_x_30:
[----:B------:R-:W-:-:S11]  /*0f50*/  DADD R2, R8, 2 ;  /* 0x4000000008027429 */ /* 0x000fd60000000000 */
.L_x_29:
[----:B------:R-:W-:Y:S05]  /*0f60*/  BSYNC.RECONVERGENT B2 ;  /* 0x0000000000027941 */ /* 0x000fea0003800200 */
.L_x_28:
[----:B------:R-:W2:Y:S04]  /*0f70*/  LDG.E.64 R10, desc[UR8][R30.64+0x10] ;  /* 0x000010081e0a7981 */ /* 0x000ea8000c1e1b00 */
[----:B------:R-:W2:Y:S01]  /*0f80*/  LDG.E.64 R6, desc[UR8][R18.64+0x10] ;  /* 0x0000100812067981 */ /* 0x000ea2000c1e1b00 */
[----:B------:R-:W-:Y:S01]  /*0f90*/  DSETP.NEU.AND P0, PT, R8, 1, PT ;  /* 0x3ff000000800742a */ /* 0x000fe20003f0d000 */
[----:B------:R-:W-:Y:S01]  /*0fa0*/  BSSY.RECONVERGENT B2, `(.L_x_31) ;  /* 0x000000e000027945 */ /* 0x000fe20003800200 */
[----:B------:R-:W-:Y:S01]  /*0fb0*/  DSETP.NEU.AND P1, PT, R12, 1, PT ;  /* 0x3ff000000c00742a */ /* 0x000fe20003f2d000 */
[----:B------:R-:W-:Y:S01]  /*0fc0*/  IMAD.MOV.U32 R5, RZ, RZ, 0x40000000 ;  /* 0x40000000ff057424 */ /* 0x000fe200078e00ff */
[----:B------:R-:W-:Y:S02]  /*0fd0*/  MOV R0, 0x1080 ;  /* 0x0000108000007802 */ /* 0x000fe40000000f00 */
[----:B------:R-:W-:-:S02]  /*0fe0*/  FSEL R2, R2, RZ, P0 ;  /* 0x000000ff02027208 */ /* 0x000fc40000000000 */
[----:B------:R-:W-:Y:S02]  /*0ff0*/  FSEL R3, R3, 1.875, P0 ;  /* 0x3ff0000003037808 */ /* 0x000fe40000000000 */
[----:B------:R-:W-:Y:S02]  /*1000*/  FSEL R16, R14, RZ, P1 ;  /* 0x000000ff0e107208 */ /* 0x000fe40000800000 */
[----:B------:R-:W-:-:S06]  /*1010*/  FSEL R17, R15, 1.875, P1 ;  /* 0x3ff000000f117808 */ /* 0x000fcc0000800000 */
[----:B------:R-:W-:Y:S02]  /*1020*/  DADD R16, R16, R2 ;  /* 0x0000000010107229 */ /* 0x000fe40000000002 */
[----:B--2---:R-:W-:-:S08]  /*1030*/  DADD R10, R10, -R6 ;  /* 0x000000000a0a7229 */ /* 0x004fd00000000806 */
[----:B------:R-:W-:-:S10]  /*1040*/  DADD R6, -RZ, |R10| ;  /* 0x00000000ff067229 */ /* 0x000fd4000000050a */
[----:B------:R-:W-:Y:S02]  /*1050*/  IMAD.MOV.U32 R2, RZ, RZ, R6 ;  /* 0x000000ffff027224 */ /* 0x000fe400078e0006 */
[----:B------:R-:W-:-:S07]  /*1060*/  IMAD.MOV.U32 R3, RZ, RZ, R7 ;  /* 0x000000ffff037224 */ /* 0x000fce00078e0007 */
[----:B------:R-:W-:Y:S05]  /*1070*/  CALL.REL.NOINC `($_Z32computeGravitationalForcesKernelP10Particle_si$__internal_accurate_pow) ;  /* 0x0000001400907944 */ /* 0x000fea0003c00000 */
[----:B------:R-:W-:Y:S05]  /*1080*/  BSYNC.RECONVERGENT B2 ;  /* 0x0000000000027941 */ /* 0x000fea0003800200 */
.L_x_31:
        /* <DEDUP_REMOVED lines=14> */
.L_x_34:
[----:B------:R-:W-:-:S11]  /*1170*/  DADD R2, R10, 2 ;  /* 0x400000000a027429 */ /* 0x000fd60000000000 */
.L_x_33:
[----:B------:R-:W-:Y:S05]  /*1180*/  BSYNC.RECONVERGENT B2 ;  /* 0x0000000000027941 */ /* 0x000fea0003800200 */
.L_x_32:
[----:B------:R-:W2:Y:S04]  /*1190*/  LDG.E.64 R6, desc[UR8][R30.64+0x18] ;  /* 0x000018081e067981 */ /* 0x000ea8000c1e1b00 */
[----:B------:R-:W3:Y:S01]  /*11a0*/  LDG.E.64 R14, desc[UR8][R18.64+0x18] ;  /* 0x00001808120e7981 */ /* 0x000ee2000c1e1b00 */
[----:B------:R-:W-:Y:S01]  /*11b0*/  DSETP.NEU.AND P0, PT, R10, 1, PT ;  /* 0x3ff000000a00742a */ /* 0x000fe20003f0d000 */
[----:B------:R-:W-:Y:S01]  /*11c0*/  UMOV UR6, 0x5e37fa03 ;  /* 0x5e37fa0300067882 */ /* 0x000fe20000000000 */
[----:B------:R-:W-:Y:S01]  /*11d0*/  UMOV UR7, 0x3dd25877 ;  /* 0x3dd2587700077882 */ /* 0x000fe20000000000 */
[----:B------:R-:W-:Y:S03]  /*11e0*/  BSSY.RECONVERGENT B2, `(.L_x_35) ;  /* 0x0000011000027945 */ /* 0x000fe60003800200 */
[----:B------:R-:W-:-:S02]  /*11f0*/  FSEL R2, R2, RZ, P0 ;  /* 0x000000ff02027208 */ /* 0x000fc40000000000 */
[----:B------:R-:W-:-:S06]  /*1200*/  FSEL R3, R3, 1.875, P0 ;  /* 0x3ff0000003037808 */ /* 0x000fcc0000000000 */
[----:B------:R-:W-:-:S08]  /*1210*/  DADD R16, R16, R2 ;  /* 0x0000000010107229 */ /* 0x000fd00000000002 */
[----:B------:R-:W-:Y:S02]  /*1220*/  DSETP.NEU.AND P0, PT, R16, RZ, PT ;  /* 0x000000ff1000722a */ /* 0x000fe40003f0d000 */
[----:B--2---:R-:W-:-:S08]  /*1230*/  DMUL R6, R6, UR6 ;  /* 0x0000000606067c28 */ /* 0x004fd00008000000 */
[----:B---3--:R-:W-:-:S04]  /*1240*/  DMUL R14, R6, R14 ;  /* 0x0000000e060e7228 */ /* 0x008fc80000000000 */
[----:B------:R-:W-:Y:S07]  /*1250*/  @!P0 BRA `(.L_x_36) ;  /* 0x0000000000208947 */ /* 0x000fee0003800000 */
[----:B------:R-:W-:Y:S01]  /*1260*/  DADD R2, -RZ, |R16| ;  /* 0x00000000ff027229 */ /* 0x000fe20000000510 */
[----:B------:R-:W-:Y:S01]  /*1270*/  ISETP.GE.AND P0, PT, R17, RZ, PT ;  /* 0x000000ff1100720c */ /* 0x000fe20003f06270 */
[----:B------:R-:W-:Y:S01]  /*1280*/  IMAD.MOV.U32 R5, RZ, RZ, 0x3ff80000 ;  /* 0x3ff80000ff057424 */ /* 0x000fe200078e00ff */
[----:B------:R-:W-:-:S11]  /*1290*/  MOV R0, 0x12b0 ;  /* 0x000012b000007802 */ /* 0x000fd60000000f00 */
[----:B------:R-:W-:Y:S05]  /*12a0*/  CALL.REL.NOINC `($_Z32computeGravitationalForcesKernelP10Particle_si$__internal_accurate_pow) ;  /* 0x0000001400047944 */ /* 0x000fea0003c00000 */
[----:B------:R-:W-:Y:S02]  /*12b0*/  FSEL R2, R2, RZ, P0 ;  /* 0x000000ff02027208 */ /* 0x000fe40000000000 */
[----:B------:R-:W-:Y:S01]  /*12c0*/  FSEL R3, R3, -QNAN , P0 ;  /* 0xfff8000003037808 */ /* 0x000fe20000000000 */
[----:B------:R-:W-:Y:S06]  /*12d0*/  BRA `(.L_x_37) ;  /* 0x0000000000047947 */ /* 0x000fec0003800000 */
.L_x_36:
[----:B------:R-:W-:-:S07]  /*12e0*/  CS2R R2, SRZ ;  /* 0x0000000000027805 */ /* 0x000fce000001ff00 */
.L_x_37:
[----:B------:R-:W-:Y:S05]  /*12f0*/  BSYNC.RECONVERGENT B2 ;  /* 0x0000000000027941 */ /* 0x000fea0003800200 */
.L_x_35:
[----:B------:R-:W-:Y:S01]  /*1300*/  DADD R6, R16, 1.5 ;  /* 0x3ff8000010067429 */ /* 0x000fe20000000000 */
[----:B------:R-:W-:Y:S09]  /*1310*/  BSSY.RECONVERGENT B2, `(.L_x_38) ;  /* 0x000000c000027945 */ /* 0x000ff20003800200 */
[----:B------:R-:W-:-:S04]  /*1320*/  LOP3.LUT R6, R7, 0x7ff00000, RZ, 0xc0, !PT ;  /* 0x7ff0000007067812 */ /* 0x000fc800078ec0ff */
[----:B------:R-:W-:-:S13]  /*1330*/  ISETP.NE.AND P0, PT, R6, 0x7ff00000, PT ;  /* 0x7ff000000600780c */ /* 0x000fda0003f05270 */
        /* <DEDUP_REMOVED lines=8> */
.L_x_40:
[----:B------:R-:W-:-:S11]  /*13c0*/  DADD R2, R16, 1.5 ;  /* 0x3ff8000010027429 */ /* 0x000fd60000000000 */
.L_x_39:
[----:B------:R-:W-:Y:S05]  /*13d0*/  BSYNC.RECONVERGENT B2 ;  /* 0x0000000000027941 */ /* 0x000fea0003800200 */
.L_x_38:
[----:B------:R-:W-:Y:S01]  /*13e0*/  DSETP.NEU.AND P0, PT, R16, 1, PT ;  /* 0x3ff000001000742a */ /* 0x000fe20003f0d000 */
[----:B------:R-:W-:Y:S01]  /*13f0*/  FSETP.GEU.AND P1, PT, |R15|, 6.5827683646048100446e-37, PT ;  /* 0x036000000f00780b */ /* 0x000fe20003f2e200 */
[----:B------:R-:W-:Y:S04]  /*1400*/  BSSY.RECONVERGENT B2, `(.L_x_41) ;  /* 0x0000015000027945 */ /* 0x000fe80003800200 */
[----:B------:R-:W-:Y:S02]  /*1410*/  FSEL R33, R3, 1.875, P0 ;  /* 0x3ff0000003217808 */ /* 0x000fe40000000000 */
[----:B------:R-:W-:Y:S01]  /*1420*/  FSEL R32, R2, RZ, P0 ;  /* 0x000000ff02207208 */ /* 0x000fe20000000000 */
[----:B------:R-:W-:Y:S01]  /*1430*/  IMAD.MOV.U32 R2, RZ, RZ, 0x1 ;  /* 0x00000001ff027424 */ /* 0x000fe200078e00ff */
[----:B------:R-:W0:Y:S05]  /*1440*/  MUFU.RCP64H R3, R33 ;  /* 0x0000002100037308 */ /* 0x000e2a0000001800 */
        /* <DEDUP_REMOVED lines=16> */
.L_x_42:
[----:B------:R-:W-:Y:S05]  /*1550*/  BSYNC.RECONVERGENT B2 ;  /* 0x0000000000027941 */ /* 0x000fea0003800200 */
.L_x_41:
[-C--:B------:R-:W-:Y:S02]  /*1560*/  DFMA R24, R12, R2.reuse, R24 ;  /* 0x000000020c18722b */ /* 0x080fe40000000018 */
[-C--:B------:R-:W-:Y:S02]  /*1570*/  DFMA R26, R8, R2.reuse, R26 ;  /* 0x00000002081a722b */ /* 0x080fe4000000001a */
[----:B------:R-:W-:-:S03]  /*1580*/  DFMA R28, R10, R2, R28 ;  /* 0x000000020a1c722b */ /* 0x000fc6000000001c */
[----:B------:R2:W-:Y:S04]  /*1590*/  STG.E.64 desc[UR8][R30.64+0x20], R24 ;  /* 0x000020181e007986 */ /* 0x0005e8000c101b08 */
[----:B------:R2:W-:Y:S04]  /*15a0*/  STG.E.64 desc[UR8][R30.64+0x28], R26 ;  /* 0x0000281a1e007986 */ /* 0x0005e8000c101b08 */
[----:B------:R2:W-:Y:S02]  /*15b0*/  STG.E.64 desc[UR8][R30.64+0x30], R28 ;  /* 0x0000301c1e007986 */ /* 0x0005e4000c101b08 */
.L_x_22:
[----:B------:R-:W-:Y:S05]  /*15c0*/  BSYNC.RECONVERGENT B1 ;  /* 0x0000000000017941 */ /* 0x000fea0003800200 */
.L_x_21:
[----:B------:R-:W-:-:S07]  /*15d0*/  VIADD R4, R4, 0x1 ;  /* 0x0000000104047836 */ /* 0x000fce0000000000 */
.L_x_20:
[----:B------:R-:W-:Y:S05]  /*15e0*/  BSYNC.RECONVERGENT B0 ;  /* 0x0000000000007941 */ /* 0x000fea0003800200 */
.L_x_19:
[----:B------:R-:W3:Y:S02]  /*15f0*/  LDCU UR5, c[0x0][0x388] ;  /* 0x00007100ff0577ac */ /* 0x000ee40008000800 */
[----:B---3--:R-:W-:-:S13]  /*1600*/  ISETP.GE.AND P0, PT, R4, UR5, PT ;  /* 0x0000000504007c0c */ /* 0x008fda000bf06270 */
[----:B------:R-:W-:Y:S05]  /*1610*/  @P0 EXIT ;  /* 0x000000000000094d */ /* 0x000fea0003800000 */
[----:B------:R-:W3:Y:S01]  /*1620*/  LDG.E.64 R8, desc[UR8][R30.64+0x18] ;  /* 0x000018081e087981 */ /* 0x000ee2000c1e1b00 */
[----:B------:R-:W4:Y:S03]  /*1630*/  LDC.64 R2, c[0x0][0x380] ;  /* 0x0000e000ff027b82 */ /* 0x000f260000000a00 */
[----:B------:R0:W5:Y:S04]  /*1640*/  LDG.E.64 R14, desc[UR8][R30.64] ;  /* 0x000000081e0e7981 */ /* 0x000168000c1e1b00 */
[----:B------:R0:W5:Y:S04]  /*1650*/  LDG.E.64 R12, desc[UR8][R30.64+0x8] ;  /* 0x000008081e0c7981 */ /* 0x000168000c1e1b00 */
[----:B------:R0:W5:Y:S01]  /*1660*/  LDG.E.64 R10, desc[UR8][R30.64+0x10] ;  /* 0x000010081e0a7981 */ /* 0x000162000c1e1b00 */
[----:B------:R-:W-:Y:S01]  /*1670*/  UMOV UR6, 0x5e37fa03 ;  /* 0x5e37fa0300067882 */ /* 0x000fe20000000000 */
[----:B------:R-:W-:Y:S01]  /*1680*/  UMOV UR7, 0x3dd25877 ;  /* 0x3dd2587700077882 */ /* 0x000fe20000000000 */
[----:B------:R-:W-:Y:S01]  /*1690*/  BSSY.RECONVERGENT B0, `(.L_x_43) ;  /* 0x000009b000007945 */ /* 0x000fe20003800200 */
[----:B----4-:R-:W-:-:S04]  /*16a0*/  IMAD.WIDE.U32 R2, R4, 0x38, R2 ;  /* 0x0000003804027825 */ /* 0x010fc800078e0002 */
[----:B------:R-:W-:Y:S01]  /*16b0*/  VIADD R4, R4, -UR5 ;  /* 0x8000000504047c36 */ /* 0x000fe20008000000 */
[----:B------:R-:W-:-:S05]  /*16c0*/  IADD3 R16, P0, PT, R2, 0x10, RZ ;  /* 0x0000001002107810 */ /* 0x000fca0007f1e0ff */
[----:B------:R-:W-:Y:S01]  /*16d0*/  IMAD.X R17, RZ, RZ, R3, P0 ;  /* 0x000000ffff117224 */ /* 0x000fe200000e0603 */
[----:B0--3--:R-:W-:-:S11]  /*16e0*/  DMUL R8, R8, UR6 ;  /* 0x0000000608087c28 */ /* 0x009fd60008000000 */
.L_x_64:
[----:B------:R-:W3:Y:S01]  /*16f0*/  LDG.E.64 R18, desc[UR8][R16.64+-0x10] ;  /* 0xfffff00810127981 */ /* 0x000ee2000c1e1b00 */
[----:B------:R-:W-:Y:S01]  /*1700*/  BSSY.RECONVERGENT B1, `(.L_x_44) ;  /* 0x0000006000017945 */ /* 0x000fe20003800200 */
[----:B------:R-:W-:Y:S01]  /*1710*/  IMAD.MOV.U32 R5, RZ, RZ, 0x40000000 ;  /* 0x40000000ff057424 */ /* 0x000fe200078e00ff */
[----:B------:R-:W-:Y:S01]  /*1720*/  MOV R0, 0x1760 ;  /* 0x0000176000007802 */ /* 0x000fe20000000f00 */
[----:B---3-5:R-:W-:-:S08]  /*1730*/  DADD R18, R14, -R18 ;  /* 0x000000000e127229 */ /* 0x028fd00000000812 */
[----:B------:R-:W-:-:S11]  /*1740*/  DADD R2, -RZ, |R18| ;  /* 0x00000000ff027229 */ /* 0x000fd60000000512 */
[----:B-12---:R-:W-:Y:S05]  /*1750*/  CALL.REL.NOINC `($_Z32computeGravitationalForcesKernelP10Particle_si$__internal_accurate_pow) ;  /* 0x0000000c00d87944 */ /* 0x006fea0003c00000 */
[----:B------:R-:W-:Y:S05]  /*1760*/  BSYNC.RECONVERGENT B1 ;  /* 0x0000000000017941 */ /* 0x000fea0003800200 */
.L_x_44:
[C---:B------:R-:W-:Y:S01]  /*1770*/  DADD R6, R18.reuse, 2 ;  /* 0x4000000012067429 */ /* 0x040fe20000000000 */
[----:B------:R-:W-:Y:S01]  /*1780*/  BSSY.RECONVERGENT B1, `(.L_x_45) ;  /* 0x000000f000017945 */ /* 0x000fe20003800200 */
[----:B------:R-:W-:-:S06]  /*1790*/  DSETP.NEU.AND P0, PT, R18, RZ, PT ;  /* 0x000000ff1200722a */ /* 0x000fcc0003f0d000 */
[----:B------:R-:W-:Y:S02]  /*17a0*/  FSEL R34, R2, RZ, P0 ;  /* 0x000000ff02227208 */ /* 0x000fe40000000000 */
[----:B------:R-:W-:Y:S02]  /*17b0*/  LOP3.LUT R6, R7, 0x7ff00000, RZ, 0xc0, !PT ;  /* 0x7ff0000007067812 */ /* 0x000fe400078ec0ff */
[----:B------:R-:W-:Y:S02]  /*17c0*/  FSEL R35, R3, RZ, P0 ;  /* 0x000000ff03237208 */ /* 0x000fe40000000000 */
        /* <DEDUP_REMOVED lines=9> */
.L_x_47:
[----:B------:R-:W-:-:S11]  /*1860*/  DADD R34, R18, 2 ;  /* 0x4000000012227429 */ /* 0x000fd60000000000 */
.L_x_46:
[----:B------:R-:W-:Y:S05]  /*1870*/  BSYNC.RECONVERGENT B1 ;  /* 0x0000000000017941 */ /* 0x000fea0003800200 */
.L_x_45:
        /* <DEDUP_REMOVED lines=8> */
.L_x_48:
        /* <DEDUP_REMOVED lines=15> */
.L_x_51:
[----:B------:R-:W-:-:S11]  /*19f0*/  DADD R2, R20, 2 ;  /* 0x4000000014027429 */ /* 0x000fd60000000000 */
.L_x_50:
[----:B------:R-:W-:Y:S05]  /*1a00*/  BSYNC.RECONVERGENT B1 ;  /* 0x0000000000017941 */ /* 0x000fea0003800200 */
.L_x_49:
[----:B------:R-:W2:Y:S01]  /*1a10*/  LDG.E.64 R22, desc[UR8][R16.64] ;  /* 0x0000000810167981 */ /* 0x000ea2000c1e1b00 */
[----:B------:R-:W-:Y:S01]  /*1a20*/  DSETP.NEU.AND P0, PT, R20, 1, PT ;  /* 0x3ff000001400742a */ /* 0x000fe20003f0d000 */
[----:B------:R-:W-:Y:S01]  /*1a30*/  BSSY.RECONVERGENT B1, `(.L_x_52) ;  /* 0x000000e000017945 */ /* 0x000fe20003800200 */
[----:B------:R-:W-:Y:S01]  /*1a40*/  DSETP.NEU.AND P1, PT, R18, 1, PT ;  /* 0x3ff000001200742a */ /* 0x000fe20003f2d000 */
[----:B------:R-:W-:Y:S01]  /*1a50*/  IMAD.MOV.U32 R5, RZ, RZ, 0x40000000 ;  /* 0x40000000ff057424 */ /* 0x000fe200078e00ff */
[----:B------:R-:W-:Y:S02]  /*1a60*/  MOV R0, 0x1b10 ;  /* 0x00001b1000007802 */ /* 0x000fe40000000f00 */
[----:B------:R-:W-:Y:S02]  /*1a70*/  FSEL R2, R2, RZ, P0 ;  /* 0x000000ff02027208 */ /* 0x000fe40000000000 */
[----:B------:R-:W-:Y:S02]  /*1a80*/  FSEL R3, R3, 1.875, P0 ;  /* 0x3ff0000003037808 */ /* 0x000fe40000000000 */
[----:B------:R-:W-:-:S02]  /*1a90*/  FSEL R36, R34, RZ, P1 ;  /* 0x000000ff22247208 */ /* 0x000fc40000800000 */
        /* <DEDUP_REMOVED lines=8> */
.L_x_52:
        /* <DEDUP_REMOVED lines=15> */
.L_x_55:
[----:B------:R-:W-:-:S11]  /*1c10*/  DADD R2, R22, 2 ;  /* 0x4000000016027429 */ /* 0x000fd60000000000 */
.L_x_54:
[----:B------:R-:W-:Y:S05]  /*1c20*/  BSYNC.RECONVERGENT B1 ;  /* 0x0000000000017941 */ /* 0x000fea0003800200 */
.L_x_53:
[----:B------:R0:W5:Y:S01]  /*1c30*/  LDG.E.64 R34, desc[UR8][R16.64+0x8] ;  /* 0x0000080810227981 */ /* 0x000162000c1e1b00 */
[----:B------:R-:W-:Y:S01]  /*1c40*/  DSETP.NEU.AND P0, PT, R22, 1, PT ;  /* 0x3ff000001600742a */ /* 0x000fe20003f0d000 */
[----:B------:R-:W-:Y:S05]  /*1c50*/  BSSY.RECONVERGENT B1, `(.L_x_56) ;  /* 0x000000f000017945 */ /* 0x000fea0003800200 */
[----:B------:R-:W-:Y:S02]  /*1c60*/  FSEL R2, R2, RZ, P0 ;  /* 0x000000ff02027208 */ /* 0x000fe40000000000 */
[----:B------:R-:W-:-:S06]  /*1c70*/  FSEL R3, R3, 1.875, P0 ;  /* 0x3ff0000003037808 */ /* 0x000fcc0000000000 */
[----:B------:R-:W-:-:S08]  /*1c80*/  DADD R36, R36, R2 ;  /* 0x0000000024247229 */ /* 0x000fd00000000002 */
[----:B------:R-:W-:-:S14]  /*1c90*/  DSETP.NEU.AND P0, PT, R36, RZ, PT ;  /* 0x000000ff2400722a */ /* 0x000fdc0003f0d000 */
[----:B0-----:R-:W-:Y:S05]  /*1ca0*/  @!P0 BRA `(.L_x_57) ;  /* 0x0000000000208947 */ /* 0x001fea0003800000 */
[----:B------:R-:W-:Y:S01]  /*1cb0*/  DADD R2, -RZ, |R36| ;  /* 0x00000000ff027229 */ /* 0x000fe20000000524 */
[----:B------:R-:W-:Y:S01]  /*1cc0*/  ISETP.GE.AND P0, PT, R37, RZ, PT ;  /* 0x000000ff2500720c */ /* 0x000fe20003f06270 */
[----:B------:R-:W-:Y:S01]  /*1cd0*/  IMAD.MOV.U32 R5, RZ, RZ, 0x3ff80000 ;  /* 0x3ff80000ff057424 */ /* 0x000fe200078e00ff */
[----:B------:R-:W-:-:S11]  /*1ce0*/  MOV R0, 0x1d00 ;  /* 0x00001d0000007802 */ /* 0x000fd60000000f00 */
[----:B-----5:R-:W-:Y:S05]  /*1cf0*/  CALL.REL.NOINC `($_Z32computeGravitationalForcesKernelP10Particle_si$__internal_accurate_pow) ;  /* 0x0000000800707944 */ /* 0x020fea0003c00000 */
[----:B------:R-:W-:Y:S02]  /*1d00*/  FSEL R2, R2, RZ, P0 ;  /* 0x000000ff02027208 */ /* 0x000fe40000000000 */
[----:B------:R-:W-:Y:S01]  /*1d10*/  FSEL R3, R3, -QNAN , P0 ;  /* 0xfff8000003037808 */ /* 0x000fe20000000000 */
[----:B------:R-:W-:Y:S06]  /*1d20*/  BRA `(.L_x_58) ;  /* 0x0000000000047947 */ /* 0x000fec0003800000 */
.L_x_57:
[----:B------:R-:W-:-:S07]  /*1d30*/  CS2R R2, SRZ ;  /* 0x0000000000027805 */ /* 0x000fce000001ff00 */
.L_x_58:
[----:B------:R-:W-:Y:S05]  /*1d40*/  BSYNC.RECONVERGENT B1 ;  /* 0x0000000000017941 */ /* 0x000fea0003800200 */
.L_x_56:
        /* <DEDUP_REMOVED lines=12> */
.L_x_61:
[----:B------:R-:W-:-:S11]  /*1e10*/  DADD R2, R36, 1.5 ;  /* 0x3ff8000024027429 */ /* 0x000fd60000000000 */
.L_x_60:
[----:B------:R-:W-:Y:S05]  /*1e20*/  BSYNC.RECONVERGENT B1 ;  /* 0x0000000000017941 */ /* 0x000fea0003800200 */
.L_x_59:
[----:B------:R-:W-:Y:S01]  /*1e30*/  DSETP.NEU.AND P0, PT, R36, 1, PT ;  /* 0x3ff000002400742a */ /* 0x000fe20003f0d000 */
[----:B------:R-:W-:Y:S01]  /*1e40*/  BSSY.RECONVERGENT B1, `(.L_x_62) ;  /* 0x0000017000017945 */ /* 0x000fe20003800200 */
[----:B-----5:R-:W-:-:S04]  /*1e50*/  DMUL R36, R8, R34 ;  /* 0x0000002208247228 */ /* 0x020fc80000000000 */
[----:B------:R-:W-:Y:S02]  /*1e60*/  FSEL R33, R3, 1.875, P0 ;  /* 0x3ff0000003217808 */ /* 0x000fe40000000000 */
[----:B------:R-:W-:Y:S01]  /*1e70*/  FSEL R32, R2, RZ, P0 ;  /* 0x000000ff02207208 */ /* 0x000fe20000000000 */
[----:B------:R-:W-:Y:S01]  /*1e80*/  IMAD.MOV.U32 R2, RZ, RZ, 0x1 ;  /* 0x00000001ff027424 */ /* 0x000fe200078e00ff */
[----:B------:R-:W0:Y:S02]  /*1e90*/  MUFU.RCP64H R3, R33 ;  /* 0x0000002100037308 */ /* 0x000e240000001800 */
[----:B------:R-:W-:-:S03]  /*1ea0*/  FSETP.GEU.AND P1, PT, |R37|, 6.5827683646048100446e-37, PT ;  /* 0x036000002500780b */ /* 0x000fc60003f2e200 */
        /* <DEDUP_REMOVED lines=16> */
.L_x_63:
[----:B------:R-:W-:Y:S05]  /*1fb0*/  BSYNC.RECONVERGENT B1 ;  /* 0x0000000000017941 */ /* 0x000fea0003800200 */
.L_x_62:
        /* <DEDUP_REMOVED lines=9> */
.L_x_43:
[----:B------:R-:W-:Y:S04]  /*2050*/  STG.E.64 desc[UR8][R30.64+0x20], R24 ;  /* 0x000020181e007986 */ /* 0x000fe8000c101b08 */
[----:B------:R-:W-:Y:S04]  /*2060*/  STG.E.64 desc[UR8][R30.64+0x28], R26 ;  /* 0x0000281a1e007986 */ /* 0x000fe8000c101b08 */
[----:B------:R-:W-:Y:S01]  /*2070*/  STG.E.64 desc[UR8][R30.64+0x30], R28 ;  /* 0x0000301c1e007986 */ /* 0x000fe2000c101b08 */
[----:B------:R-:W-:Y:S05]  /*2080*/  EXIT ;  /* 0x000000000000794d */ /* 0x000fea0003800000 */
        .weak           $__internal_0_$__cuda_sm20_div_rn_f64_full
        .type           $__internal_0_$__cuda_sm20_div_rn_f64_full,@function
        .size           $__internal_0_$__cuda_sm20_div_rn_f64_full,($_Z32computeGravitationalForcesKernelP10Particle_si$__internal_accurate_pow - $__internal_0_$__cuda_sm20_div_rn_f64_full)
$__internal_0_$__cuda_sm20_div_rn_f64_full:
[C---:B------:R-:W-:Y:S01]  /*2090*/  FSETP.GEU.AND P0, PT, |R3|.reuse, 1.469367938527859385e-39, PT ;  /* 0x001000000300780b */ /* 0x040fe20003f0e200 */
[----:B------:R-:W-:Y:S01]  /*20a0*/  IMAD.MOV.U32 R33, RZ, RZ, R3 ;  /* 0x000000ffff217224 */ /* 0x000fe200078e0003 */
[C---:B------:R-:W-:Y:S01]  /*20b0*/  LOP3.LUT R6, R3.reuse, 0x800fffff, RZ, 0xc0, !PT ;  /* 0x800fffff03067812 */ /* 0x040fe200078ec0ff */
[----:B------:R-:W-:Y:S01]  /*20c0*/  IMAD.MOV.U32 R36, RZ, RZ, R32 ;  /* 0x000000ffff247224 */ /* 0x000fe200078e0020 */
[----:B------:R-:W-:Y:S01]  /*20d0*/  BSSY.RECONVERGENT B3, `(.L_x_65) ;  /* 0x0000059000037945 */ /* 0x000fe20003800200 */
[----:B------:R-:W-:Y:S01]  /*20e0*/  IMAD.MOV.U32 R39, RZ, RZ, R5 ;  /* 0x000000ffff277224 */ /* 0x000fe200078e0005 */
[----:B------:R-:W-:Y:S01]  /*20f0*/  LOP3.LUT R37, R6, 0x3ff00000, RZ, 0xfc, !PT ;  /* 0x3ff0000006257812 */ /* 0x000fe200078efcff */
[----:B------:R-:W-:Y:S01]  /*2100*/  IMAD.MOV.U32 R44, RZ, RZ, 0x1 ;  /* 0x00000001ff2c7424 */ /* 0x000fe200078e00ff */
[----:B------:R-:W-:Y:S01]  /*2110*/  LOP3.LUT R5, R3, 0x7ff00000, RZ, 0xc0, !PT ;  /* 0x7ff0000003057812 */ /* 0x000fe200078ec0ff */
[----:B------:R-:W-:Y:S01]  /*2120*/  IMAD.MOV.U32 R38, RZ, RZ, R2 ;  /* 0x000000ffff267224 */ /* 0x000fe200078e0002 */
[C---:B------:R-:W-:Y:S01]  /*2130*/  FSETP.GEU.AND P2, PT, |R39|.reuse, 1.469367938527859385e-39, PT ;  /* 0x001000002700780b */ /* 0x040fe20003f4e200 */
[----:B------:R-:W-:Y:S01]  /*2140*/  IMAD.MOV.U32 R3, RZ, RZ, 0x1ca00000 ;  /* 0x1ca00000ff037424 */ /* 0x000fe200078e00ff */
[----:B------:R-:W-:Y:S01]  /*2150*/  LOP3.LUT R2, R39, 0x7ff00000, RZ, 0xc0, !PT ;  /* 0x7ff0000027027812 */ /* 0x000fe200078ec0ff */
[----:B------:R-:W-:-:S03]  /*2160*/  @!P0 DMUL R36, R32, 8.98846567431157953865e+307 ;  /* 0x7fe0000020248828 */ /* 0x000fc60000000000 */
[----:B------:R-:W-:-:S03]  /*2170*/  ISETP.GE.U32.AND P1, PT, R2, R5, PT ;  /* 0x000000050200720c */ /* 0x000fc60003f26070 */
[----:B------:R-:W0:Y:S01]  /*2180*/  MUFU.RCP64H R45, R37 ;  /* 0x00000025002d7308 */ /* 0x000e220000001800 */
[----:B------:R-:W-:-:S03]  /*2190*/  SEL R6, R3, 0x63400000, !P1 ;  /* 0x6340000003067807 */ /* 0x000fc60004800000 */
[----:B------:R-:W-:Y:S02]  /*21a0*/  @!P2 LOP3.LUT R7, R33, 0x7ff00000, RZ, 0xc0, !PT ;  /* 0x7ff000002107a812 */ /* 0x000fe400078ec0ff */
[----:B------:R-:W-:Y:S02]  /*21b0*/  @!P0 LOP3.LUT R5, R37, 0x7ff00000, RZ, 0xc0, !PT ;  /* 0x7ff0000025058812 */ /* 0x000fe400078ec0ff */
[----:B------:R-:W-:-:S04]  /*21c0*/  @!P2 ISETP.GE.U32.AND P3, PT, R2, R7, PT ;  /* 0x000000070200a20c */ /* 0x000fc80003f66070 */
[----:B------:R-:W-:-:S04]  /*21d0*/  @!P2 SEL R7, R3, 0x63400000, !P3 ;  /* 0x634000000307a807 */ /* 0x000fc80005800000 */
[----:B------:R-:W-:Y:S01]  /*21e0*/  @!P2 LOP3.LUT R7, R7, 0x80000000, R39, 0xf8, !PT ;  /* 0x800000000707a812 */ /* 0x000fe200078ef827 */
[----:B0-----:R-:W-:-:S03]  /*21f0*/  DFMA R40, R44, -R36, 1 ;  /* 0x3ff000002c28742b */ /* 0x001fc60000000824 */
[----:B------:R-:W-:-:S05]  /*2200*/  @!P2 LOP3.LUT R7, R7, 0x100000, RZ, 0xfc, !PT ;  /* 0x001000000707a812 */ /* 0x000fca00078efcff */
[----:B------:R-:W-:-:S08]  /*2210*/  DFMA R40, R40, R40, R40 ;  /* 0x000000282828722b */ /* 0x000fd00000000028 */
[----:B------:R-:W-:Y:S01]  /*2220*/  DFMA R44, R44, R40, R44 ;  /* 0x000000282c2c722b */ /* 0x000fe2000000002c */
[----:B------:R-:W-:Y:S01]  /*2230*/  LOP3.LUT R41, R6, 0x800fffff, R39, 0xf8, !PT ;  /* 0x800fffff06297812 */ /* 0x000fe200078ef827 */
[----:B------:R-:W-:Y:S02]  /*2240*/  IMAD.MOV.U32 R40, RZ, RZ, R38 ;  /* 0x000000ffff287224 */ /* 0x000fe400078e0026 */
[----:B------:R-:W-:-:S04]  /*2250*/  @!P2 IMAD.MOV.U32 R6, RZ, RZ, RZ ;  /* 0x000000ffff06a224 */ /* 0x000fc800078e00ff */
[----:B------:R-:W-:Y:S02]  /*2260*/  DFMA R42, R44, -R36, 1 ;  /* 0x3ff000002c2a742b */ /* 0x000fe40000000824 */
[----:B------:R-:W-:Y:S01]  /*2270*/  @!P2 DFMA R40, R40, 2, -R6 ;  /* 0x400000002828a82b */ /* 0x000fe20000000806 */
[----:B------:R-:W-:-:S05]  /*2280*/  IMAD.MOV.U32 R6, RZ, RZ, R2 ;  /* 0x000000ffff067224 */ /* 0x000fca00078e0002 */
[----:B------:R-:W-:-:S04]  /*2290*/  DFMA R44, R44, R42, R44 ;  /* 0x0000002a2c2c722b */ /* 0x000fc8000000002c */
[----:B------:R-:W-:-:S04]  /*22a0*/  @!P2 LOP3.LUT R6, R41, 0x7ff00000, RZ, 0xc0, !PT ;  /* 0x7ff000002906a812 */ /* 0x000fc800078ec0ff */
[----:B------:R-:W-:Y:S01]  /*22b0*/  DMUL R42, R44, R40 ;  /* 0x000000282c2a7228 */ /* 0x000fe20000000000 */
[----:B------:R-:W-:-:S05]  /*22c0*/  VIADD R7, R6, 0xffffffff ;  /* 0xffffffff06077836 */ /* 0x000fca0000000000 */
[----:B------:R-:W-:Y:S01]  /*22d0*/  ISETP.GT.U32.AND P0, PT, R7, 0x7feffffe, PT ;  /* 0x7feffffe0700780c */ /* 0x000fe20003f04070 */
[----:B------:R-:W-:Y:S01]  /*22e0*/  VIADD R7, R5, 0xffffffff ;  /* 0xffffffff05077836 */ /* 0x000fe20000000000 */
[----:B------:R-:W-:-:S04]  /*22f0*/  DFMA R46, R42, -R36, R40 ;  /* 0x800000242a2e722b */ /* 0x000fc80000000028 */
[----:B------:R-:W-:-:S04]  /*2300*/  ISETP.GT.U32.OR P0, PT, R7, 0x7feffffe, P0 ;  /* 0x7feffffe0700780c */ /* 0x000fc80000704470 */
[----:B------:R-:W-:-:S09]  /*2310*/  DFMA R42, R44, R46, R42 ;  /* 0x0000002e2c2a722b */ /* 0x000fd2000000002a */
[----:B------:R-:W-:Y:S05]  /*2320*/  @P0 BRA `(.L_x_66) ;  /* 0x0000000000700947 */ /* 0x000fea0003800000 */
[----:B------:R-:W-:-:S04]  /*2330*/  LOP3.LUT R5, R33, 0x7ff00000, RZ, 0xc0, !PT ;  /* 0x7ff0000021057812 */ /* 0x000fc800078ec0ff */
[CC--:B------:R-:W-:Y:S02]  /*2340*/  VIADDMNMX R6, R2.reuse, -R5.reuse, 0xb9600000, !PT ;  /* 0xb960000002067446 */ /* 0x0c0fe40007800905 */
[----:B------:R-:W-:Y:S02]  /*2350*/  ISETP.GE.U32.AND P0, PT, R2, R5, PT ;  /* 0x000000050200720c */ /* 0x000fe40003f06070 */
[----:B------:R-:W-:Y:S02]  /*2360*/  VIMNMX R6, PT, PT, R6, 0x46a00000, PT ;  /* 0x46a0000006067848 */ /* 0x000fe40003fe0100 */
[----:B------:R-:W-:-:S05]  /*2370*/  SEL R3, R3, 0x63400000, !P0 ;  /* 0x6340000003037807 */ /* 0x000fca0004000000 */
[----:B------:R-:W-:Y:S02]  /*2380*/  IMAD.IADD R3, R6, 0x1, -R3 ;  /* 0x0000000106037824 */ /* 0x000fe400078e0a03 */
[----:B------:R-:W-:Y:S02]  /*2390*/  IMAD.MOV.U32 R6, RZ, RZ, RZ ;  /* 0x000000ffff067224 */ /* 0x000fe400078e00ff */
[----:B------:R-:W-:-:S06]  /*23a0*/  VIADD R7, R3, 0x7fe00000 ;  /* 0x7fe0000003077836 */ /* 0x000fcc0000000000 */
[----:B------:R-:W-:-:S10]  /*23b0*/  DMUL R44, R42, R6 ;  /* 0x000000062a2c7228 */ /* 0x000fd40000000000 */
[----:B------:R-:W-:-:S13]  /*23c0*/  FSETP.GTU.AND P0, PT, |R45|, 1.469367938527859385e-39, PT ;  /* 0x001000002d00780b */ /* 0x000fda0003f0c200 */
[----:B------:R-:W-:Y:S05]  /*23d0*/  @P0 BRA `(.L_x_67) ;  /* 0x0000000000a00947 */ /* 0x000fea0003800000 */
[----:B------:R-:W-:-:S06]  /*23e0*/  DFMA R36, R42, -R36, R40 ;  /* 0x800000242a24722b */ /* 0x000fcc0000000028 */
[----:B------:R-:W-:-:S04]  /*23f0*/  IMAD.MOV.U32 R36, RZ, RZ, RZ ;  /* 0x000000ffff247224 */ /* 0x000fc800078e00ff */
[C---:B------:R-:W-:Y:S02]  /*2400*/  FSETP.NEU.AND P0, PT, R37.reuse, RZ, PT ;  /* 0x000000ff2500720b */ /* 0x040fe40003f0d000 */
[----:B------:R-:W-:-:S04]  /*2410*/  LOP3.LUT R32, R37, 0x80000000, R33, 0x48, !PT ;  /* 0x8000000025207812 */ /* 0x000fc800078e4821 */
[----:B------:R-:W-:-:S07]  /*2420*/  LOP3.LUT R37, R32, R7, RZ, 0xfc, !PT ;  /* 0x0000000720257212 */ /* 0x000fce00078efcff */
[----:B------:R-:W-:Y:S05]  /*2430*/  @!P0 BRA `(.L_x_67) ;  /* 0x0000000000888947 */ /* 0x000fea0003800000 */
[----:B------:R-:W-:Y:S01]  /*2440*/  IMAD.MOV R7, RZ, RZ, -R3 ;  /* 0x000000ffff077224 */ /* 0x000fe200078e0a03 */
[----:B------:R-:W-:Y:S01]  /*2450*/  IADD3 R3, PT, PT, -R3, -0x43300000, RZ ;  /* 0xbcd0000003037810 */ /* 0x000fe20007ffe1ff */
[----:B------:R-:W-:-:S06]  /*2460*/  IMAD.MOV.U32 R6, RZ, RZ, RZ ;  /* 0x000000ffff067224 */ /* 0x000fcc00078e00ff */
[----:B------:R-:W-:Y:S02]  /*2470*/  DFMA R6, R44, -R6, R42 ;  /* 0x800000062c06722b */ /* 0x000fe4000000002a */
[----:B------:R-:W-:-:S08]  /*2480*/  DMUL.RP R42, R42, R36 ;  /* 0x000000242a2a7228 */ /* 0x000fd00000008000 */
[----:B------:R-:W-:Y:S02]  /*2490*/  FSETP.NEU.AND P0, PT, |R7|, R3, PT ;  /* 0x000000030700720b */ /* 0x000fe40003f0d200 */
[----:B------:R-:W-:Y:S02]  /*24a0*/  LOP3.LUT R32, R43, R32, RZ, 0x3c, !PT ;  /* 0x000000202b207212 */ /* 0x000fe400078e3cff */
[----:B------:R-:W-:Y:S02]  /*24b0*/  FSEL R2, R42, R44, !P0 ;  /* 0x0000002c2a027208 */ /* 0x000fe40004000000 */
[----:B------:R-:W-:-:S03]  /*24c0*/  FSEL R45, R32, R45, !P0 ;  /* 0x0000002d202d7208 */ /* 0x000fc60004000000 */
[----:B------:R-:W-:Y:S01]  /*24d0*/  IMAD.MOV.U32 R44, RZ, RZ, R2 ;  /* 0x000000ffff2c7224 */ /* 0x000fe200078e0002 */
[----:B------:R-:W-:Y:S06]  /*24e0*/  BRA `(.L_x_67) ;  /* 0x00000000005c7947 */ /* 0x000fec0003800000 */
.L_x_66:
[----:B------:R-:W-:-:S14]  /*24f0*/  DSETP.NAN.AND P0, PT, R38, R38, PT ;  /* 0x000000262600722a */ /* 0x000fdc0003f08000 */
[----:B------:R-:W-:Y:S05]  /*2500*/  @P0 BRA `(.L_x_68) ;  /* 0x0000000000480947 */ /* 0x000fea0003800000 */
[----:B------:R-:W-:-:S14]  /*2510*/  DSETP.NAN.AND P0, PT, R32, R32, PT ;  /* 0x000000202000722a */ /* 0x000fdc0003f08000 */
[----:B------:R-:W-:Y:S05]  /*2520*/  @P0 BRA `(.L_x_69) ;  /* 0x0000000000300947 */ /* 0x000fea0003800000 */
[----:B------:R-:W-:Y:S01]  /*2530*/  ISETP.NE.AND P0, PT, R6, R5, PT ;  /* 0x000000050600720c */ /* 0x000fe20003f05270 */
[----:B------:R-:W-:Y:S02]  /*2540*/  IMAD.MOV.U32 R44, RZ, RZ, 0x0 ;  /* 0x00000000ff2c7424 */ /* 0x000fe400078e00ff */
[----:B------:R-:W-:-:S10]  /*2550*/  IMAD.MOV.U32 R45, RZ, RZ, -0x80000 ;  /* 0xfff80000ff2d7424 */ /* 0x000fd400078e00ff */
[----:B------:R-:W-:Y:S05]  /*2560*/  @!P0 BRA `(.L_x_67) ;  /* 0x00000000003c8947 */ /* 0x000fea0003800000 */
[----:B------:R-:W-:Y:S02]  /*2570*/  ISETP.NE.AND P0, PT, R6, 0x7ff00000, PT ;  /* 0x7ff000000600780c */ /* 0x000fe40003f05270 */
[----:B------:R-:W-:Y:S02]  /*2580*/  LOP3.LUT R45, R39, 0x80000000, R33, 0x48, !PT ;  /* 0x80000000272d7812 */ /* 0x000fe400078e4821 */
[----:B------:R-:W-:-:S13]  /*2590*/  ISETP.EQ.OR P0, PT, R5, RZ, !P0 ;  /* 0x000000ff0500720c */ /* 0x000fda0004702670 */
[----:B------:R-:W-:Y:S01]  /*25a0*/  @P0 LOP3.LUT R2, R45, 0x7ff00000, RZ, 0xfc, !PT ;  /* 0x7ff000002d020812 */ /* 0x000fe200078efcff */
[----:B------:R-:W-:Y:S02]  /*25b0*/  @!P0 IMAD.MOV.U32 R44, RZ, RZ, RZ ;  /* 0x000000ffff2c8224 */ /* 0x000fe400078e00ff */
[----:B------:R-:W-:Y:S02]  /*25c0*/  @P0 IMAD.MOV.U32 R44, RZ, RZ, RZ ;  /* 0x000000ffff2c0224 */ /* 0x000fe400078e00ff */
[----:B------:R-:W-:Y:S01]  /*25d0*/  @P0 IMAD.MOV.U32 R45, RZ, RZ, R2 ;  /* 0x000000ffff2d0224 */ /* 0x000fe200078e0002 */
[----:B------:R-:W-:Y:S06]  /*25e0*/  BRA `(.L_x_67) ;  /* 0x00000000001c7947 */ /* 0x000fec0003800000 */
.L_x_69:
[----:B------:R-:W-:Y:S01]  /*25f0*/  LOP3.LUT R3, R33, 0x80000, RZ, 0xfc, !PT ;  /* 0x0008000021037812 */ /* 0x000fe200078efcff */
[----:B------:R-:W-:-:S04]  /*2600*/  IMAD.MOV.U32 R44, RZ, RZ, R32 ;  /* 0x000000ffff2c7224 */ /* 0x000fc800078e0020 */
[----:B------:R-:W-:Y:S01]  /*2610*/  IMAD.MOV.U32 R45, RZ, RZ, R3 ;  /* 0x000000ffff2d7224 */ /* 0x000fe200078e0003 */
[----:B------:R-:W-:Y:S06]  /*2620*/  BRA `(.L_x_67) ;  /* 0x00000000000c7947 */ /* 0x000fec0003800000 */
.L_x_68:
[----:B------:R-:W-:Y:S01]  /*2630*/  LOP3.LUT R3, R39, 0x80000, RZ, 0xfc, !PT ;  /* 0x0008000027037812 */ /* 0x000fe200078efcff */
[----:B------:R-:W-:-:S04]  /*2640*/  IMAD.MOV.U32 R44, RZ, RZ, R38 ;  /* 0x000000ffff2c7224 */ /* 0x000fc800078e0026 */
[----:B------:R-:W-:-:S07]  /*2650*/  IMAD.MOV.U32 R45, RZ, RZ, R3 ;  /* 0x000000ffff2d7224 */ /* 0x000fce00078e0003 */
.L_x_67:
[----:B------:R-:W-:Y:S05]  /*2660*/  BSYNC.RECONVERGENT B3 ;  /* 0x0000000000037941 */ /* 0x000fea0003800200 */
.L_x_65:
[----:B------:R-:W-:Y:S02]  /*2670*/  IMAD.MOV.U32 R6, RZ, RZ, R0 ;  /* 0x000000ffff067224 */ /* 0x000fe400078e0000 */
[----:B------:R-:W-:Y:S02]  /*2680*/  IMAD.MOV.U32 R7, RZ, RZ, 0x0 ;  /* 0x00000000ff077424 */ /* 0x000fe400078e00ff */
[----:B------:R-:W-:Y:S02]  /*2690*/  IMAD.MOV.U32 R2, RZ, RZ, R44 ;  /* 0x000000ffff027224 */ /* 0x000fe400078e002c */
[----:B------:R-:W-:Y:S01]  /*26a0*/  IMAD.MOV.U32 R3, RZ, RZ, R45 ;  /* 0x000000ffff037224 */ /* 0x000fe200078e002d */
[----:B------:R-:W-:Y:S06]  /*26b0*/  RET.REL.NODEC R6 `(_Z32computeGravitationalForcesKernelP10Particle_si) ;  /* 0xffffffd806507950 */ /* 0x000fec0003c3ffff */
        .type           $_Z32computeGravitationalForcesKernelP10Particle_si$__internal_accurate_pow,@function
        .size           $_Z32computeGravitationalForcesKernelP10Particle_si$__internal_accurate_pow,(.L_x_73 - $_Z32computeGravitationalForcesKernelP10Particle_si$__internal_accurate_pow)
$_Z32computeGravitationalForcesKernelP10Particle_si$__internal_accurate_pow:
[----:B------:R-:W-:Y:S01]  /*26c0*/  ISETP.GT.U32.AND P1, PT, R3, 0xfffff, PT ;  /* 0x000fffff0300780c */ /* 0x000fe20003f24070 */
[----:B------:R-:W-:Y:S01]  /*26d0*/  IMAD.MOV.U32 R6, RZ, RZ, R3 ;  /* 0x000000ffff067224 */ /* 0x000fe200078e0003 */
[----:B------:R-:W-:Y:S01]  /*26e0*/  UMOV UR6, 0x7d2cafe2 ;  /* 0x7d2cafe200067882 */ /* 0x000fe20000000000 */
[----:B------:R-:W-:Y:S01]  /*26f0*/  UMOV UR7, 0x3eb0f5ff ;  /* 0x3eb0f5ff00077882 */ /* 0x000fe20000000000 */
[----:B------:R-:W-:Y:S01]  /*2700*/  UMOV UR12, 0x3b39803f ;  /* 0x3b39803f000c7882 */ /* 0x000fe20000000000 */
[----:B------:R-:W-:-:S08]  /*2710*/  UMOV UR13, 0x3c7abc9e ;  /* 0x3c7abc9e000d7882 */ /* 0x000fd00000000000 */
[----:B------:R-:W-:Y:S01]  /*2720*/  @!P1 DMUL R32, R2, 1.80143985094819840000e+16 ;  /* 0x4350000002209828 */ /* 0x000fe20000000000 */
[----:B------:R-:W-:-:S09]  /*2730*/  SHF.R.U32.HI R3, RZ, 0x14, R3 ;  /* 0x00000014ff037819 */ /* 0x000fd20000011603 */
[----:B------:R-:W-:Y:S01]  /*2740*/  @!P1 IMAD.MOV.U32 R6, RZ, RZ, R33 ;  /* 0x000000ffff069224 */ /* 0x000fe200078e0021 */
[----:B------:R-:W-:Y:S01]  /*2750*/  @!P1 LEA.HI R3, R33, 0xffffffca, RZ, 0xc ;  /* 0xffffffca21039811 */ /* 0x000fe200078f60ff */
[----:B------:R-:W-:-:S03]  /*2760*/  @!P1 IMAD.MOV.U32 R2, RZ, RZ, R32 ;  /* 0x000000ffff029224 */ /* 0x000fc600078e0020 */
[----:B------:R-:W-:Y:S01]  /*2770*/  LOP3.LUT R7, R6, 0x800fffff, RZ, 0xc0, !PT ;  /* 0x800fffff06077812 */ /* 0x000fe200078ec0ff */
[----:B------:R-:W-:Y:S02]  /*2780*/  IMAD.MOV.U32 R44, RZ, RZ, R2 ;  /* 0x000000ffff2c7224 */ /* 0x000fe400078e0002 */
[----:B------:R-:W-:Y:S01]  /*2790*/  IMAD.MOV.U32 R6, RZ, RZ, RZ ;  /* 0x000000ffff067224 */ /* 0x000fe200078e00ff */
[----:B------:R-:W-:-:S04]  /*27a0*/  LOP3.LUT R7, R7, 0x3ff00000, RZ, 0xfc, !PT ;  /* 0x3ff0000007077812 */ /* 0x000fc800078efcff */
[----:B------:R-:W-:Y:S01]  /*27b0*/  ISETP.GE.U32.AND P2, PT, R7, 0x3ff6a09f, PT ;  /* 0x3ff6a09f0700780c */ /* 0x000fe20003f46070 */
[----:B------:R-:W-:-:S12]  /*27c0*/  IMAD.MOV.U32 R45, RZ, RZ, R7 ;  /* 0x000000ffff2d7224 */ /* 0x000fd800078e0007 */
[----:B------:R-:W-:-:S04]  /*27d0*/  @P2 VIADD R2, R45, 0xfff00000 ;  /* 0xfff000002d022836 */ /* 0x000fc80000000000 */
[----:B------:R-:W-:Y:S02]  /*27e0*/  @P2 IMAD.MOV.U32 R45, RZ, RZ, R2 ;  /* 0x000000ffff2d2224 */ /* 0x000fe400078e0002 */
[C---:B------:R-:W-:Y:S02]  /*27f0*/  VIADD R2, R3.reuse, 0xfffffc01 ;  /* 0xfffffc0103027836 */ /* 0x040fe40000000000 */
[----:B------:R-:W-:Y:S02]  /*2800*/  @P2 VIADD R2, R3, 0xfffffc02 ;  /* 0xfffffc0203022836 */ /* 0x000fe40000000000 */
[C---:B------:R-:W-:Y:S01]  /*2810*/  DADD R40, R44.reuse, 1 ;  /* 0x3ff000002c287429 */ /* 0x040fe20000000000 */
[----:B------:R-:W-:Y:S01]  /*2820*/  IMAD.MOV.U32 R3, RZ, RZ, 0x43300000 ;  /* 0x43300000ff037424 */ /* 0x000fe200078e00ff */
[----:B------:R-:W-:Y:S01]  /*2830*/  DADD R44, R44, -1 ;  /* 0xbff000002c2c7429 */ /* 0x000fe20000000000 */
[----:B------:R-:W-:-:S03]  /*2840*/  LOP3.LUT R2, R2, 0x80000000, RZ, 0x3c, !PT ;  /* 0x8000000002027812 */ /* 0x000fc600078e3cff */
[----:B------:R-:W0:Y:S02]  /*2850*/  MUFU.RCP64H R7, R41 ;  /* 0x0000002900077308 */ /* 0x000e240000001800 */
[----:B0-----:R-:W-:-:S08]  /*2860*/  DFMA R42, -R40, R6, 1 ;  /* 0x3ff00000282a742b */ /* 0x001fd00000000106 */
[----:B------:R-:W-:-:S08]  /*2870*/  DFMA R42, R42, R42, R42 ;  /* 0x0000002a2a2a722b */ /* 0x000fd0000000002a */
[----:B------:R-:W-:Y:S01]  /*2880*/  DFMA R42, R6, R42, R6 ;  /* 0x0000002a062a722b */ /* 0x000fe20000000006 */
[----:B------:R-:W-:Y:S02]  /*2890*/  IMAD.MOV.U32 R6, RZ, RZ, 0x41ad3b5a ;  /* 0x41ad3b5aff067424 */ /* 0x000fe400078e00ff */
[----:B------:R-:W-:-:S05]  /*28a0*/  IMAD.MOV.U32 R7, RZ, RZ, 0x3ed0f5d2 ;  /* 0x3ed0f5d2ff077424 */ /* 0x000fca00078e00ff */
[----:B------:R-:W-:-:S08]  /*28b0*/  DMUL R48, R44, R42 ;  /* 0x0000002a2c307228 */ /* 0x000fd00000000000 */
[----:B------:R-:W-:-:S08]  /*28c0*/  DFMA R48, R44, R42, R48 ;  /* 0x0000002a2c30722b */ /* 0x000fd00000000030 */
[----:B------:R-:W-:-:S08]  /*28d0*/  DMUL R50, R48, R48 ;  /* 0x0000003030327228 */ /* 0x000fd00000000000 */
[----:B------:R-:W-:Y:S01]  /*28e0*/  DFMA R6, R50, UR6, R6 ;  /* 0x0000000632067c2b */ /* 0x000fe20008000006 */
[----:B------:R-:W-:Y:S01]  /*28f0*/  UMOV UR6, 0x75488a3f ;  /* 0x75488a3f00067882 */ /* 0x000fe20000000000 */
[----:B------:R-:W-:-:S06]  /*2900*/  UMOV UR7, 0x3ef3b20a ;  /* 0x3ef3b20a00077882 */ /* 0x000fcc0000000000 */
[----:B------:R-:W-:Y:S01]  /*2910*/  DFMA R40, R50, R6, UR6 ;  /* 0x0000000632287e2b */ /* 0x000fe20008000006 */
[----:B------:R-:W-:Y:S01]  /*2920*/  UMOV UR6, 0xe4faecd5 ;  /* 0xe4faecd500067882 */ /* 0x000fe20000000000 */
[----:B------:R-:W-:Y:S01]  /*2930*/  UMOV UR7, 0x3f1745cd ;  /* 0x3f1745cd00077882 */ /* 0x000fe20000000000 */
[----:B------:R-:W-:-:S05]  /*2940*/  DADD R6, R44, -R48 ;  /* 0x000000002c067229 */ /* 0x000fca0000000830 */
[----:B------:R-:W-:Y:S01]  /*2950*/  DFMA R40, R50, R40, UR6 ;  /* 0x0000000632287e2b */ /* 0x000fe20008000028 */
[----:B------:R-:W-:Y:S01]  /*2960*/  UMOV UR6, 0x258a578b ;  /* 0x258a578b00067882 */ /* 0x000fe20000000000 */
[----:B------:R-:W-:Y:S01]  /*2970*/  UMOV UR7, 0x3f3c71c7 ;  /* 0x3f3c71c700077882 */ /* 0x000fe20000000000 */
[----:B------:R-:W-:-:S05]  /*2980*/  DADD R6, R6, R6 ;  /* 0x0000000006067229 */ /* 0x000fca0000000006 */
[----:B------:R-:W-:Y:S01]  /*2990*/  DFMA R40, R50, R40, UR6 ;  /* 0x0000000632287e2b */ /* 0x000fe20008000028 */
[----:B------:R-:W-:Y:S01]  /*29a0*/  UMOV UR6, 0x9242b910 ;  /* 0x9242b91000067882 */ /* 0x000fe20000000000 */
[----:B------:R-:W-:Y:S01]  /*29b0*/  UMOV UR7, 0x3f624924 ;  /* 0x3f62492400077882 */ /* 0x000fe20000000000 */
[----:B------:R-:W-:-:S05]  /*29c0*/  DFMA R6, R44, -R48, R6 ;  /* 0x800000302c06722b */ /* 0x000fca0000000006 */
[----:B------:R-:W-:Y:S01]  /*29d0*/  DFMA R40, R50, R40, UR6 ;  /* 0x0000000632287e2b */ /* 0x000fe20008000028 */
[----:B------:R-:W-:Y:S01]  /*29e0*/  UMOV UR6, 0x99999dfb ;  /* 0x99999dfb00067882 */ /* 0x000fe20000000000 */
[----:B------:R-:W-:Y:S01]  /*29f0*/  UMOV UR7, 0x3f899999 ;  /* 0x3f89999900077882 */ /* 0x000fe20000000000 */
[----:B------:R-:W-:Y:S02]  /*2a00*/  DMUL R6, R42, R6 ;  /* 0x000000062a067228 */ /* 0x000fe40000000000 */
[----:B------:R-:W-:-:S03]  /*2a10*/  DMUL R42, R48, R48 ;  /* 0x00000030302a7228 */ /* 0x000fc60000000000 */
[----:B------:R-:W-:Y:S01]  /*2a20*/  DFMA R40, R50, R40, UR6 ;  /* 0x0000000632287e2b */ /* 0x000fe20008000028 */
[----:B------:R-:W-:Y:S01]  /*2a30*/  UMOV UR6, 0x55555555 ;  /* 0x5555555500067882 */ /* 0x000fe20000000000 */
[----:B------:R-:W-:-:S03]  /*2a40*/  UMOV UR7, 0x3fb55555 ;  /* 0x3fb5555500077882 */ /* 0x000fc60000000000 */
[----:B------:R-:W-:-:S03]  /*2a50*/  DMUL R32, R48, R42 ;  /* 0x0000002a30207228 */ /* 0x000fc60000000000 */
[----:B------:R-:W-:-:S08]  /*2a60*/  DFMA R46, R50, R40, UR6 ;  /* 0x00000006322e7e2b */ /* 0x000fd00008000028 */
[----:B------:R-:W-:Y:S01]  /*2a70*/  DADD R44, -R46, UR6 ;  /* 0x000000062e2c7e29 */ /* 0x000fe20008000100 */
[----:B------:R-:W-:Y:S01]  /*2a80*/  UMOV UR6, 0xb9e7b0 ;  /* 0x00b9e7b000067882 */ /* 0x000fe20000000000 */
[----:B------:R-:W-:-:S06]  /*2a90*/  UMOV UR7, 0x3c46a4cb ;  /* 0x3c46a4cb00077882 */ /* 0x000fcc0000000000 */
[----:B------:R-:W-:Y:S02]  /*2aa0*/  DFMA R44, R50, R40, R44 ;  /* 0x00000028322c722b */ /* 0x000fe4000000002c */
[----:B------:R-:W-:Y:S01]  /*2ab0*/  DFMA R50, R48, R48, -R42 ;  /* 0x000000303032722b */ /* 0x000fe2000000082a */
[----:B------:R-:W-:Y:S02]  /*2ac0*/  VIADD R41, R7, 0x100000 ;  /* 0x0010000007297836 */ /* 0x000fe40000000000 */
[----:B------:R-:W-:-:S06]  /*2ad0*/  IMAD.MOV.U32 R40, RZ, RZ, R6 ;  /* 0x000000ffff287224 */ /* 0x000fcc00078e0006 */
[----:B------:R-:W-:Y:S02]  /*2ae0*/  DFMA R40, R48, R40, R50 ;  /* 0x000000283028722b */ /* 0x000fe40000000032 */
[----:B------:R-:W-:Y:S01]  /*2af0*/  DADD R50, R44, -UR6 ;  /* 0x800000062c327e29 */ /* 0x000fe20008000000 */
[----:B------:R-:W-:Y:S01]  /*2b00*/  UMOV UR6, 0x80000000 ;  /* 0x8000000000067882 */ /* 0x000fe20000000000 */
[----:B------:R-:W-:Y:S01]  /*2b10*/  DFMA R44, R48, R42, -R32 ;  /* 0x0000002a302c722b */ /* 0x000fe20000000820 */
[----:B------:R-:W-:Y:S02]  /*2b20*/  UMOV UR7, 0x43300000 ;  /* 0x4330000000077882 */ /* 0x000fe40000000000 */
[----:B------:R-:W-:Y:S01]  /*2b30*/  DADD R2, R2, -UR6 ;  /* 0x8000000602027e29 */ /* 0x000fe20008000000 */
[----:B------:R-:W-:Y:S01]  /*2b40*/  UMOV UR6, 0xfefa39ef ;  /* 0xfefa39ef00067882 */ /* 0x000fe20000000000 */
[----:B------:R-:W-:-:S03]  /*2b50*/  UMOV UR7, 0x3fe62e42 ;  /* 0x3fe62e4200077882 */ /* 0x000fc60000000000 */
[----:B------:R-:W-:Y:S02]  /*2b60*/  DFMA R44, R6, R42, R44 ;  /* 0x0000002a062c722b */ /* 0x000fe4000000002c */
[----:B------:R-:W-:-:S06]  /*2b70*/  DADD R42, R46, R50 ;  /* 0x000000002e2a7229 */ /* 0x000fcc0000000032 */
[----:B------:R-:W-:Y:S02]  /*2b80*/  DFMA R40, R48, R40, R44 ;  /* 0x000000283028722b */ /* 0x000fe4000000002c */
[----:B------:R-:W-:Y:S02]  /*2b90*/  DADD R46, R46, -R42 ;  /* 0x000000002e2e7229 */ /* 0x000fe4000000082a */
[----:B------:R-:W-:-:S06]  /*2ba0*/  DMUL R44, R42, R32 ;  /* 0x000000202a2c7228 */ /* 0x000fcc0000000000 */
[----:B------:R-:W-:Y:S02]  /*2bb0*/  DADD R50, R50, R46 ;  /* 0x0000000032327229 */ /* 0x000fe4000000002e */
[----:B------:R-:W-:-:S08]  /*2bc0*/  DFMA R46, R42, R32, -R44 ;  /* 0x000000202a2e722b */ /* 0x000fd0000000082c */
[----:B------:R-:W-:-:S08]  /*2bd0*/  DFMA R40, R42, R40, R46 ;  /* 0x000000282a28722b */ /* 0x000fd0000000002e */
[----:B------:R-:W-:-:S08]  /*2be0*/  DFMA R50, R50, R32, R40 ;  /* 0x000000203232722b */ /* 0x000fd00000000028 */
[----:B------:R-:W-:-:S08]  /*2bf0*/  DADD R40, R44, R50 ;  /* 0x000000002c287229 */ /* 0x000fd00000000032 */
[--C-:B------:R-:W-:Y:S02]  /*2c00*/  DADD R32, R48, R40.reuse ;  /* 0x0000000030207229 */ /* 0x100fe40000000028 */
[----:B------:R-:W-:-:S06]  /*2c10*/  DADD R44, R44, -R40 ;  /* 0x000000002c2c7229 */ /* 0x000fcc0000000828 */
[----:B------:R-:W-:Y:S02]  /*2c20*/  DADD R48, R48, -R32 ;  /* 0x0000000030307229 */ /* 0x000fe40000000820 */
[----:B------:R-:W-:-:S06]  /*2c30*/  DADD R44, R50, R44 ;  /* 0x00000000322c7229 */ /* 0x000fcc000000002c */
[----:B------:R-:W-:-:S08]  /*2c40*/  DADD R40, R40, R48 ;  /* 0x0000000028287229 */ /* 0x000fd00000000030 */
[----:B------:R-:W-:-:S08]  /*2c50*/  DADD R40, R44, R40 ;  /* 0x000000002c287229 */ /* 0x000fd00000000028 */
[----:B------:R-:W-:-:S08]  /*2c60*/  DADD R40, R6, R40 ;  /* 0x0000000006287229 */ /* 0x000fd00000000028 */
[----:B------:R-:W-:-:S08]  /*2c70*/  DADD R42, R32, R40 ;  /* 0x00000000202a7229 */ /* 0x000fd00000000028 */
[--C-:B------:R-:W-:Y:S02]  /*2c80*/  DFMA R6, R2, UR6, R42.reuse ;  /* 0x0000000602067c2b */ /* 0x100fe4000800002a */
[----:B------:R-:W-:-:S06]  /*2c90*/  DADD R44, R32, -R42 ;  /* 0x00000000202c7229 */ /* 0x000fcc000000082a */
[----:B------:R-:W-:Y:S02]  /*2ca0*/  DFMA R32, R2, -UR6, R6 ;  /* 0x8000000602207c2b */ /* 0x000fe40008000006 */
[----:B------:R-:W-:-:S06]  /*2cb0*/  DADD R44, R40, R44 ;  /* 0x00000000282c7229 */ /* 0x000fcc000000002c */
[----:B------:R-:W-:-:S08]  /*2cc0*/  DADD R32, -R42, R32 ;  /* 0x000000002a207229 */ /* 0x000fd00000000120 */
[----:B------:R-:W-:Y:S01]  /*2cd0*/  DADD R40, R44, -R32 ;  /* 0x000000002c287229 */ /* 0x000fe20000000820 */
[----:B------:R-:W-:Y:S02]  /*2ce0*/  IMAD.MOV.U32 R33, RZ, RZ, R5 ;  /* 0x000000ffff217224 */ /* 0x000fe400078e0005 */
[----:B------:R-:W-:-:S05]  /*2cf0*/  IMAD.U32 R32, RZ, RZ, UR4 ;  /* 0x00000004ff207e24 */ /* 0x000fca000f8e00ff */
[----:B------:R-:W-:Y:S01]  /*2d00*/  DFMA R40, R2, UR12, R40 ;  /* 0x0000000c02287c2b */ /* 0x000fe20008000028 */
[C---:B------:R-:W-:Y:S01]  /*2d10*/  IMAD.SHL.U32 R2, R33.reuse, 0x2, RZ ;  /* 0x0000000221027824 */ /* 0x040fe200078e00ff */
[----:B------:R-:W-:-:S04]  /*2d20*/  LOP3.LUT R3, R33, 0xff0fffff, RZ, 0xc0, !PT ;  /* 0xff0fffff21037812 */ /* 0x000fc800078ec0ff */
[----:B------:R-:W-:Y:S02]  /*2d30*/  ISETP.GT.U32.AND P1, PT, R2, -0x2000001, PT ;  /* 0xfdffffff0200780c */ /* 0x000fe40003f24070 */
[----:B------:R-:W-:Y:S02]  /*2d40*/  DADD R42, R6, R40 ;  /* 0x00000000062a7229 */ /* 0x000fe40000000028 */
[----:B------:R-:W-:-:S06]  /*2d50*/  SEL R33, R3, R33, P1 ;  /* 0x0000002103217207 */ /* 0x000fcc0000800000 */
[----:B------:R-:W-:Y:S02]  /*2d60*/  DADD R6, R6, -R42 ;  /* 0x0000000006067229 */ /* 0x000fe4000000082a */
[----:B------:R-:W-:-:S06]  /*2d70*/  DMUL R2, R42, R32 ;  /* 0x000000202a027228 */ /* 0x000fcc0000000000 */
[----:B------:R-:W-:Y:S02]  /*2d80*/  DADD R6, R40, R6 ;  /* 0x0000000028067229 */ /* 0x000fe40000000006 */
[----:B------:R-:W-:-:S08]  /*2d90*/  DFMA R42, R42, R32, -R2 ;  /* 0x000000202a2a722b */ /* 0x000fd00000000802 */
[----:B------:R-:W-:Y:S01]  /*2da0*/  DFMA R32, R6, R32, R42 ;  /* 0x000000200620722b */ /* 0x000fe2000000002a */
[----:B------:R-:W-:Y:S02]  /*2db0*/  IMAD.MOV.U32 R42, RZ, RZ, 0x652b82fe ;  /* 0x652b82feff2a7424 */ /* 0x000fe400078e00ff */
[----:B------:R-:W-:-:S05]  /*2dc0*/  IMAD.MOV.U32 R43, RZ, RZ, 0x3ff71547 ;  /* 0x3ff71547ff2b7424 */ /* 0x000fca00078e00ff */
[----:B------:R-:W-:-:S08]  /*2dd0*/  DADD R44, R2, R32 ;  /* 0x00000000022c7229 */ /* 0x000fd00000000020 */
[----:B------:R-:W-:Y:S02]  /*2de0*/  DFMA R42, R44, R42, 6.75539944105574400000e+15 ;  /* 0x433800002c2a742b */ /* 0x000fe4000000002a */
[----:B------:R-:W-:Y:S01]  /*2df0*/  FSETP.GEU.AND P1, PT, |R45|, 4.1917929649353027344, PT ;  /* 0x4086232b2d00780b */ /* 0x000fe20003f2e200 */
[----:B------:R-:W-:-:S05]  /*2e00*/  DADD R2, R2, -R44 ;  /* 0x0000000002027229 */ /* 0x000fca000000082c */
[----:B------:R-:W-:-:S03]  /*2e10*/  DADD R6, R42, -6.75539944105574400000e+15 ;  /* 0xc33800002a067429 */ /* 0x000fc60000000000 */
[----:B------:R-:W-:-:S05]  /*2e20*/  DADD R32, R32, R2 ;  /* 0x0000000020207229 */ /* 0x000fca0000000002 */
[----:B------:R-:W-:Y:S01]  /*2e30*/  DFMA R40, R6, -UR6, R44 ;  /* 0x8000000606287c2b */ /* 0x000fe2000800002c */
[----:B------:R-:W-:Y:S01]  /*2e40*/  UMOV UR6, 0x3b39803f ;  /* 0x3b39803f00067882 */ /* 0x000fe20000000000 */
[----:B------:R-:W-:-:S06]  /*2e50*/  UMOV UR7, 0x3c7abc9e ;  /* 0x3c7abc9e00077882 */ /* 0x000fcc0000000000 */
[----:B------:R-:W-:Y:S01]  /*2e60*/  DFMA R40, R6, -UR6, R40 ;  /* 0x8000000606287c2b */ /* 0x000fe20008000028 */
[----:B------:R-:W-:Y:S01]  /*2e70*/  UMOV UR6, 0x69ce2bdf ;  /* 0x69ce2bdf00067882 */ /* 0x000fe20000000000 */
[----:B------:R-:W-:Y:S01]  /*2e80*/  IMAD.MOV.U32 R6, RZ, RZ, -0x35dec16 ;  /* 0xfca213eaff067424 */ /* 0x000fe200078e00ff */
[----:B------:R-:W-:Y:S01]  /*2e90*/  UMOV UR7, 0x3e5ade15 ;  /* 0x3e5ade1500077882 */ /* 0x000fe20000000000 */
[----:B------:R-:W-:-:S06]  /*2ea0*/  IMAD.MOV.U32 R7, RZ, RZ, 0x3e928af3 ;  /* 0x3e928af3ff077424 */ /* 0x000fcc00078e00ff */
[----:B------:R-:W-:Y:S01]  /*2eb0*/  DFMA R6, R40, UR6, R6 ;  /* 0x0000000628067c2b */ /* 0x000fe20008000006 */
[----:B------:R-:W-:Y:S01]  /*2ec0*/  UMOV UR6, 0x62401315 ;  /* 0x6240131500067882 */ /* 0x000fe20000000000 */
[----:B------:R-:W-:-:S06]  /*2ed0*/  UMOV UR7, 0x3ec71dee ;  /* 0x3ec71dee00077882 */ /* 0x000fcc0000000000 */
[----:B------:R-:W-:Y:S01]  /*2ee0*/  DFMA R6, R40, R6, UR6 ;  /* 0x0000000628067e2b */ /* 0x000fe20008000006 */
        /* <DEDUP_REMOVED lines=20> */
[----:B------:R-:W-:-:S08]  /*3030*/  DFMA R6, R40, R6, UR6 ;  /* 0x0000000628067e2b */ /* 0x000fd00008000006 */
[----:B------:R-:W-:-:S08]  /*3040*/  DFMA R6, R40, R6, 1 ;  /* 0x3ff000002806742b */ /* 0x000fd00000000006 */
[----:B------:R-:W-:-:S10]  /*3050*/  DFMA R6, R40, R6, 1 ;  /* 0x3ff000002806742b */ /* 0x000fd40000000006 */
[----:B------:R-:W-:Y:S02]  /*3060*/  IMAD R41, R42, 0x100000, R7 ;  /* 0x001000002a297824 */ /* 0x000fe400078e0207 */
[----:B------:R-:W-:Y:S01]  /*3070*/  IMAD.MOV.U32 R40, RZ, RZ, R6 ;  /* 0x000000ffff287224 */ /* 0x000fe200078e0006 */
[----:B------:R-:W-:Y:S06]  /*3080*/  @!P1 BRA `(.L_x_70) ;  /* 0x0000000000309947 */ /* 0x000fec0003800000 */
[----:B------:R-:W-:Y:S01]  /*3090*/  FSETP.GEU.AND P2, PT, |R45|, 4.2275390625, PT ;  /* 0x408748002d00780b */ /* 0x000fe20003f4e200 */
[C---:B------:R-:W-:Y:S02]  /*30a0*/  DADD R40, R44.reuse, +INF ;  /* 0x7ff000002c287429 */ /* 0x040fe40000000000 */
[----:B------:R-:W-:-:S08]  /*30b0*/  DSETP.GEU.AND P1, PT, R44, RZ, PT ;  /* 0x000000ff2c00722a */ /* 0x000fd00003f2e000 */
[----:B------:R-:W-:Y:S02]  /*30c0*/  FSEL R40, R40, RZ, P1 ;  /* 0x000000ff28287208 */ /* 0x000fe40000800000 */
[----:B------:R-:W-:Y:S02]  /*30d0*/  @!P2 LEA.HI R2, R42, R42, RZ, 0x1 ;  /* 0x0000002a2a02a211 */ /* 0x000fe400078f08ff */
[----:B------:R-:W-:Y:S02]  /*30e0*/  FSEL R41, R41, RZ, P1 ;  /* 0x000000ff29297208 */ /* 0x000fe40000800000 */
[----:B------:R-:W-:-:S05]  /*30f0*/  @!P2 SHF.R.S32.HI R2, RZ, 0x1, R2 ;  /* 0x00000001ff02a819 */ /* 0x000fca0000011402 */
[----:B------:R-:W-:Y:S02]  /*3100*/  @!P2 IMAD.IADD R3, R42, 0x1, -R2 ;  /* 0x000000012a03a824 */ /* 0x000fe400078e0a02 */
[----:B------:R-:W-:Y:S02]  /*3110*/  @!P2 IMAD R7, R2, 0x100000, R7 ;  /* 0x001000000207a824 */ /* 0x000fe400078e0207 */
[----:B------:R-:W-:Y:S01]  /*3120*/  @!P2 IMAD.MOV.U32 R2, RZ, RZ, RZ ;  /* 0x000000ffff02a224 */ /* 0x000fe200078e00ff */
[----:B------:R-:W-:-:S06]  /*3130*/  @!P2 LEA R3, R3, 0x3ff00000, 0x14 ;  /* 0x3ff000000303a811 */ /* 0x000fcc00078ea0ff */
[----:B------:R-:W-:-:S11]  /*3140*/  @!P2 DMUL R40, R6, R2 ;  /* 0x000000020628a228 */ /* 0x000fd60000000000 */
.L_x_70:
[----:B------:R-:W-:Y:S01]  /*3150*/  DFMA R32, R32, R40, R40 ;  /* 0x000000282020722b */ /* 0x000fe20000000028 */
[----:B------:R-:W-:Y:S01]  /*3160*/  IMAD.MOV.U32 R6, RZ, RZ, R0 ;  /* 0x000000ffff067224 */ /* 0x000fe200078e0000 */
[----:B------:R-:W-:Y:S01]  /*3170*/  DSETP.NEU.AND P1, PT, |R40|, +INF , PT ;  /* 0x7ff000002800742a */ /* 0x000fe20003f2d200 */
[----:B------:R-:W-:-:S07]  /*3180*/  IMAD.MOV.U32 R7, RZ, RZ, 0x0 ;  /* 0x00000000ff077424 */ /* 0x000fce00078e00ff */
[----:B------:R-:W-:Y:S02]  /*3190*/  FSEL R2, R40, R32, !P1 ;  /* 0x0000002028027208 */ /* 0x000fe40004800000 */
[----:B------:R-:W-:Y:S01]  /*31a0*/  FSEL R3, R41, R33, !P1 ;  /* 0x0000002129037208 */ /* 0x000fe20004800000 */
[----:B------:R-:W-:Y:S06]  /*31b0*/  RET.REL.NODEC R6 `(_Z32computeGravitationalForcesKernelP10Particle_si) ;  /* 0xffffffcc06907950 */ /* 0x000fec0003c3ffff */
.L_x_71:
[----:B------:R-:W-:-:S00]  /*31c0*/  BRA `(.L_x_71) ;  /* 0xfffffffc00fc7947 */ /* 0x000fc0000383ffff */
[----:B------:R-:W-:-:S00]  /*31d0*/  NOP ;  /* 0x0000000000007918 */ /* 0x000fc00000000000 */
        /* <DEDUP_REMOVED lines=10> */
.L_x_73:


//--------------------- .nv.shared.reserved.0     --------------------------
	.section	.nv.shared.reserved.0,"aw",@nobits
	.weak		__nv_reservedSMEM_offset_0_alias
	.size		__nv_reservedSMEM_offset_0_alias, 0, 64
	.other		__nv_reservedSMEM_offset_0_alias,@"STO_CUDA_RESERVED_SHARED STV_DEFAULT"
__nv_reservedSMEM_offset_0_alias:
	.zero		0
	.zero		64


//--------------------- .nv.constant0._Z32computeGravitationalForcesKernelP10Particle_si --------------------------
	.section	.nv.constant0._Z32computeGravitationalForcesKernelP10Particle_si,"a",@progbits
	.sectionflags	@""
	.align	4
.nv.constant0._Z32computeGravitationalForcesKernelP10Particle_si:
	.zero		908


//--------------------- SYMBOLS --------------------------

	.type		.nv.reservedSmem.offset0,@object
	.size		.nv.reservedSmem.offset0,0x4
